	.target	sm_90a

	.elftype	@"ET_EXEC"


//--------------------- .note.nv.tkinfo           --------------------------
	.section	.note.nv.tkinfo,"",@"SHT_NOTE"
	.sectionflags	@"SHF_NOTE_NV_TKINFO"
	.tkinfo
        /*0018*/ 	.word	0x00000002
        /*0030*/ 	.string	""
        /*0030*/ 	.string	"ptxas"
        /*0030*/ 	.string	"Cuda compilation tools, release 13.0, V13.0.88"
        /*0030*/ 	.string	"Build cuda_13.0.r13.0/compiler.36424714_0"
        /*0030*/ 	.string	"-arch sm_90a -m 64 "



//--------------------- .note.nv.cuinfo           --------------------------
	.section	.note.nv.cuinfo,"",@"SHT_NOTE"
	.sectionflags	@"SHF_NOTE_NV_CUINFO"
        /*0018*/ 	.short	0x0002
        /*001a*/ 	.short	0x005a
        /*001c*/ 	.short	0x0082
	.zero		2


//--------------------- .nv.info                  --------------------------
	.section	.nv.info,"",@"SHT_CUDA_INFO"
	.align	4


	//----- nvinfo : EIATTR_REGCOUNT
	.align		4
        /*0000*/ 	.byte	0x04, 0x2f
        /*0002*/ 	.short	(.L_16 - .L_15)
	.align		4
.L_15:
        /*0004*/ 	.word	index@(_ZN7cutlass13device_kernelINS_4fmha6kernel28FmhaKernelTmaWarpSpecializedINS1_10collective30FmhaMainloopTmaWarpSpecializedINS_10bfloat16_tEffN4cute5tupleIJNS7_1CILi128EEENS9_ILi64EEENS9_ILi112EEEEEENS8_IJiNS9_ILi1EEENS8_IJiiEEEEEESG_SG_NS4_12CausalFusionEJNS2_6OptionILNS2_3TagE0ENS9_ILb1EEEEENSI_ILSJ_2ESK_EEEEENS4_15FmhaFwdEpilogueIS6_fNS8_IJSB_SC_SB_EEEEENS2_23PersistentTileSchedulerEJSL_SM_EEEEEvNT_6ParamsE)
        /*0008*/ 	.word	0x000000a8


	//----- nvinfo : EIATTR_FRAME_SIZE
	.align		4
.L_16:
        /*000c*/ 	.byte	0x04, 0x11
        /*000e*/ 	.short	(.L_18 - .L_17)
	.align		4
.L_17:
        /*0010*/ 	.word	index@($__internal_0_$__cuda_sm20_rcp_rn_f32_slowpath)
        /*0014*/ 	.word	0x00000000


	//----- nvinfo : EIATTR_FRAME_SIZE
	.align		4
.L_18:
        /*0018*/ 	.byte	0x04, 0x11
        /*001a*/ 	.short	(.L_20 - .L_19)
	.align		4
.L_19:
        /*001c*/ 	.word	index@(_ZN7cutlass13device_kernelINS_4fmha6kernel28FmhaKernelTmaWarpSpecializedINS1_10collective30FmhaMainloopTmaWarpSpecializedINS_10bfloat16_tEffN4cute5tupleIJNS7_1CILi128EEENS9_ILi64EEENS9_ILi112EEEEEENS8_IJiNS9_ILi1EEENS8_IJiiEEEEEESG_SG_NS4_12CausalFusionEJNS2_6OptionILNS2_3TagE0ENS9_ILb1EEEEENSI_ILSJ_2ESK_EEEEENS4_15FmhaFwdEpilogueIS6_fNS8_IJSB_SC_SB_EEEEENS2_23PersistentTileSchedulerEJSL_SM_EEEEEvNT_6ParamsE)
        /*0020*/ 	.word	0x00000000


	//----- nvinfo : EIATTR_MIN_STACK_SIZE
	.align		4
.L_20:
        /*0024*/ 	.byte	0x04, 0x12
        /*0026*/ 	.short	(.L_22 - .L_21)
	.align		4
.L_21:
        /*0028*/ 	.word	index@(_ZN7cutlass13device_kernelINS_4fmha6kernel28FmhaKernelTmaWarpSpecializedINS1_10collective30FmhaMainloopTmaWarpSpecializedINS_10bfloat16_tEffN4cute5tupleIJNS7_1CILi128EEENS9_ILi64EEENS9_ILi112EEEEEENS8_IJiNS9_ILi1EEENS8_IJiiEEEEEESG_SG_NS4_12CausalFusionEJNS2_6OptionILNS2_3TagE0ENS9_ILb1EEEEENSI_ILSJ_2ESK_EEEEENS4_15FmhaFwdEpilogueIS6_fNS8_IJSB_SC_SB_EEEEENS2_23PersistentTileSchedulerEJSL_SM_EEEEEvNT_6ParamsE)
        /*002c*/ 	.word	0x00000000
.L_22:


//--------------------- .nv.compat                --------------------------
	.section	.nv.compat,"",@"SHT_CUDA_COMPAT_INFO"
	.align	4
        /*0000*/ 	.byte	0x02, 0x09, 0x01, 0x00, 0x02, 0x02, 0x04, 0x00, 0x02, 0x05, 0x05, 0x00, 0x03, 0x07, 0x01, 0x01
        /*0010*/ 	.byte	0x02, 0x03, 0x01, 0x00, 0x02, 0x06, 0x01, 0x00, 0x04, 0x0b, 0x08, 0x00, 0x00, 0x00, 0x00, 0x00
        /*0020*/ 	.byte	0x00, 0x00, 0x00, 0x00


//--------------------- .nv.info._ZN7cutlass13device_kernelINS_4fmha6kernel28FmhaKernelTmaWarpSpecializedINS1_10collective30FmhaMainloopTmaWarpSpecializedINS_10bfloat16_tEffN4cute5tupleIJNS7_1CILi128EEENS9_ILi64EEENS9_ILi112EEEEEENS8_IJiNS9_ILi1EEENS8_IJiiEEEEEESG_SG_NS4_12CausalFusionEJNS2_6OptionILNS2_3TagE0ENS9_ILb1EEEEENSI_ILSJ_2ESK_EEEEENS4_15FmhaFwdEpilogueIS6_fNS8_IJSB_SC_SB_EEEEENS2_23PersistentTileSchedulerEJSL_SM_EEEEEvNT_6ParamsE --------------------------
	.section	.nv.info._ZN7cutlass13device_kernelINS_4fmha6kernel28FmhaKernelTmaWarpSpecializedINS1_10collective30FmhaMainloopTmaWarpSpecializedINS_10bfloat16_tEffN4cute5tupleIJNS7_1CILi128EEENS9_ILi64EEENS9_ILi112EEEEEENS8_IJiNS9_ILi1EEENS8_IJiiEEEEEESG_SG_NS4_12CausalFusionEJNS2_6OptionILNS2_3TagE0ENS9_ILb1EEEEENSI_ILSJ_2ESK_EEEEENS4_15FmhaFwdEpilogueIS6_fNS8_IJSB_SC_SB_EEEEENS2_23PersistentTileSchedulerEJSL_SM_EEEEEvNT_6ParamsE,"",@"SHT_CUDA_INFO"
	.sectionflags	@""
	.align	4


	//----- nvinfo : EIATTR_CUDA_API_VERSION
	.align		4
        /*0000*/ 	.byte	0x04, 0x37
        /*0002*/ 	.short	(.L_24 - .L_23)
.L_23:
        /*0004*/ 	.word	0x00000082


	//----- nvinfo : EIATTR_KPARAM_INFO
	.align		4
.L_24:
        /*0008*/ 	.byte	0x04, 0x17
        /*000a*/ 	.short	(.L_26 - .L_25)
.L_25:
        /*000c*/ 	.word	0x00000000
        /*0010*/ 	.short	0x0000
        /*0012*/ 	.short	0x0070
        /*0014*/ 	.byte	0x00, 0xf0, 0x01, 0x20


	//----- nvinfo : EIATTR_SPARSE_MMA_MASK
	.align		4
.L_26:
        /*0018*/ 	.byte	0x03, 0x50
        /*001a*/ 	.short	0x0000


	//----- nvinfo : EIATTR_MAXREG_COUNT
	.align		4
        /*001c*/ 	.byte	0x03, 0x1b
        /*001e*/ 	.short	0x00a8


	//----- nvinfo : EIATTR_NUM_BARRIERS
	.align		4
        /*0020*/ 	.byte	0x02, 0x4c
        /*0022*/ 	.byte	0x02
	.zero		1


	//----- nvinfo : EIATTR_EXTERNS
	.align		4
        /*0024*/ 	.byte	0x04, 0x0f
        /*0026*/ 	.short	(.L_28 - .L_27)


	//   ....[0]....
	.align		4
.L_27:
        /*0028*/ 	.word	index@(__assertfail)


	//----- nvinfo : EIATTR_MERCURY_ISA_VERSION
	.align		4
.L_28:
        /*002c*/ 	.byte	0x03, 0x5f
        /*002e*/ 	.short	0x0101


	//----- nvinfo : EIATTR_INT_WARP_WIDE_INSTR_OFFSETS
	.align		4
        /*0030*/ 	.byte	0x04, 0x31
        /*0032*/ 	.short	(.L_30 - .L_29)


	//   ....[0]....
.L_29:
        /*0034*/ 	.word	0x00000760


	//   ....[1]....
        /*0038*/ 	.word	0x00000770


	//   ....[2]....
        /*003c*/ 	.word	0x00000780


	//   ....[3]....
        /*0040*/ 	.word	0x00000790


	//   ....[4]....
        /*0044*/ 	.word	0x00000800


	//   ....[5]....
        /*0048*/ 	.word	0x000009e0


	//   ....[6]....
        /*004c*/ 	.word	0x00000a90


	//----- nvinfo : EIATTR_COOP_GROUP_MASK_REGIDS
	.align		4
.L_30:
        /*0050*/ 	.byte	0x04, 0x29
        /*0052*/ 	.short	(.L_32 - .L_31)


	//   ....[0]....
.L_31:
        /*0054*/ 	.word	0xffffffff


	//   ....[1]....
        /*0058*/ 	.word	0xffffffff


	//   ....[2]....
        /*005c*/ 	.word	0xffffffff


	//   ....[3]....
        /*0060*/ 	.word	0xffffffff


	//   ....[4]....
        /*0064*/ 	.word	0xffffffff


	//   ....[5]....
        /*0068*/ 	.word	0xffffffff


	//   ....[6]....
        /*006c*/ 	.word	0xffffffff


	//   ....[7]....
        /*0070*/ 	.word	0xffffffff


	//   ....[8]....
        /*0074*/ 	.word	0xffffffff


	//   ....[9]....
        /*0078*/ 	.word	0xffffffff


	//   ....[10]....
        /*007c*/ 	.word	0xffffffff


	//   ....[11]....
        /*0080*/ 	.word	0xffffffff


	//   ....[12]....
        /*0084*/ 	.word	0xffffffff


	//   ....[13]....
        /*0088*/ 	.word	0xffffffff


	//   ....[14]....
        /*008c*/ 	.word	0xffffffff


	//   ....[15]....
        /*0090*/ 	.word	0xffffffff


	//   ....[16]....
        /*0094*/ 	.word	0xffffffff


	//   ....[17]....
        /*0098*/ 	.word	0xffffffff


	//   ....[18]....
        /*009c*/ 	.word	0xffffffff


	//   ....[19]....
        /*00a0*/ 	.word	0xffffffff


	//   ....[20]....
        /*00a4*/ 	.word	0xffffffff


	//   ....[21]....
        /*00a8*/ 	.word	0xffffffff


	//----- nvinfo : EIATTR_COOP_GROUP_INSTR_OFFSETS
	.align		4
.L_32:
        /*00ac*/ 	.byte	0x04, 0x28
        /*00ae*/ 	.short	(.L_34 - .L_33)


	//   ....[0]....
.L_33:
        /*00b0*/ 	.word	0x00000070


	//   ....[1]....
        /*00b4*/ 	.word	0x000000a0


	//   ....[2]....
        /*00b8*/ 	.word	0x000001d0


	//   ....[3]....
        /*00bc*/ 	.word	0x000003e0


	//   ....[4]....
        /*00c0*/ 	.word	0x000005a0


	//   ....[5]....
        /*00c4*/ 	.word	0x00000700


	//   ....[6]....
        /*00c8*/ 	.word	0x00001d50


	//   ....[7]....
        /*00cc*/ 	.word	0x00001e10


	//   ....[8]....
        /*00d0*/ 	.word	0x00001e90


	//   ....[9]....
        /*00d4*/ 	.word	0x00001ff0


	//   ....[10]....
        /*00d8*/ 	.word	0x00003d30


	//   ....[11]....
        /*00dc*/ 	.word	0x00003d50


	//   ....[12]....
        /*00e0*/ 	.word	0x00003fd0


	//   ....[13]....
        /*00e4*/ 	.word	0x000040d0


	//   ....[14]....
        /*00e8*/ 	.word	0x00006470


	//   ....[15]....
        /*00ec*/ 	.word	0x00006570


	//   ....[16]....
        /*00f0*/ 	.word	0x00006990


	//   ....[17]....
        /*00f4*/ 	.word	0x00006a90


	//   ....[18]....
        /*00f8*/ 	.word	0x00008780


	//   ....[19]....
        /*00fc*/ 	.word	0x000087b0


	//   ....[20]....
        /*0100*/ 	.word	0x000087f0


	//   ....[21]....
        /*0104*/ 	.word	0x00008810


	//----- nvinfo : EIATTR_REG_RECONFIG
	.align		4
.L_34:
        /*0108*/ 	.byte	0x01, 0x54
	.zero		2


	//----- nvinfo : EIATTR_SYSCALL_OFFSETS
	.align		4
        /*010c*/ 	.byte	0x04, 0x46
        /*010e*/ 	.short	(.L_36 - .L_35)


	//   ....[0]....
.L_35:
        /*0110*/ 	.word	0x000093d0


	//   ....[1]....
        /*0114*/ 	.word	0x00009530


	//----- nvinfo : EIATTR_MBARRIER_INSTR_OFFSETS
	.align		4
.L_36:
        /*0118*/ 	.byte	0x04, 0x39
        /*011a*/ 	.short	(.L_38 - .L_37)


	//   ....[0]....
.L_37:
        /*011c*/ 	.word	0x00000390
        /*0120*/ 	.word	0x000000ff
        /*0124*/ 	.word	0x0001aa50
        /*0128*/ 	.short	0x0100
        /*012a*/ 	.byte	0x08
	.zero		1


	//   ....[1]....
        /*012c*/ 	.word	0x000003a0
        /*0130*/ 	.word	0x000000ff
        /*0134*/ 	.word	0x0001aa60
        /*0138*/ 	.short	0x0100
        /*013a*/ 	.byte	0x08
	.zero		1


	//   ....[2]....
        /*013c*/ 	.word	0x000003b0
        /*0140*/ 	.word	0x000000ff
        /*0144*/ 	.word	0x0001aa58
        /*0148*/ 	.short	0x0100
        /*014a*/ 	.byte	0x08
	.zero		1


	//   ....[3]....
        /*014c*/ 	.word	0x000003c0
        /*0150*/ 	.word	0x000000ff
        /*0154*/ 	.word	0x0001aa68
        /*0158*/ 	.short	0x0100
        /*015a*/ 	.byte	0x08
	.zero		1


	//   ....[4]....
        /*015c*/ 	.word	0x000004f0
        /*0160*/ 	.word	0x000000ff
        /*0164*/ 	.word	0x0001aa00
        /*0168*/ 	.short	0x0100
        /*016a*/ 	.byte	0x08
	.zero		1


	//   ....[5]....
        /*016c*/ 	.word	0x00000500
        /*0170*/ 	.word	0x000000ff
        /*0174*/ 	.word	0x0001aa28
        /*0178*/ 	.short	0x0100
        /*017a*/ 	.byte	0x08
	.zero		1


	//   ....[6]....
        /*017c*/ 	.word	0x00000510
        /*0180*/ 	.word	0x000000ff
        /*0184*/ 	.word	0x0001aa08
        /*0188*/ 	.short	0x0100
        /*018a*/ 	.byte	0x08
	.zero		1


	//   ....[7]....
        /*018c*/ 	.word	0x00000520
        /*0190*/ 	.word	0x000000ff
        /*0194*/ 	.word	0x0001aa30
        /*0198*/ 	.short	0x0100
        /*019a*/ 	.byte	0x08
	.zero		1


	//   ....[8]....
        /*019c*/ 	.word	0x00000530
        /*01a0*/ 	.word	0x000000ff
        /*01a4*/ 	.word	0x0001aa10
        /*01a8*/ 	.short	0x0100
        /*01aa*/ 	.byte	0x08
	.zero		1


	//   ....[9]....
        /*01ac*/ 	.word	0x00000540
        /*01b0*/ 	.word	0x000000ff
        /*01b4*/ 	.word	0x0001aa38
        /*01b8*/ 	.short	0x0100
        /*01ba*/ 	.byte	0x08
	.zero		1


	//   ....[10]....
        /*01bc*/ 	.word	0x00000550
        /*01c0*/ 	.word	0x000000ff
        /*01c4*/ 	.word	0x0001aa18
        /*01c8*/ 	.short	0x0100
        /*01ca*/ 	.byte	0x08
	.zero		1


	//   ....[11]....
        /*01cc*/ 	.word	0x00000560
        /*01d0*/ 	.word	0x000000ff
        /*01d4*/ 	.word	0x0001aa40
        /*01d8*/ 	.short	0x0100
        /*01da*/ 	.byte	0x08
	.zero		1


	//   ....[12]....
        /*01dc*/ 	.word	0x00000570
        /*01e0*/ 	.word	0x000000ff
        /*01e4*/ 	.word	0x0001aa20
        /*01e8*/ 	.short	0x0100
        /*01ea*/ 	.byte	0x08
	.zero		1


	//   ....[13]....
        /*01ec*/ 	.word	0x00000580
        /*01f0*/ 	.word	0x000000ff
        /*01f4*/ 	.word	0x0001aa48
        /*01f8*/ 	.short	0x0100
        /*01fa*/ 	.byte	0x08
	.zero		1


	//   ....[14]....
        /*01fc*/ 	.word	0x000006b0
        /*0200*/ 	.word	0x000000ff
        /*0204*/ 	.word	0x0001aa70
        /*0208*/ 	.short	0x0100
        /*020a*/ 	.byte	0x08
	.zero		1


	//   ....[15]....
        /*020c*/ 	.word	0x000006c0
        /*0210*/ 	.word	0x000000ff
        /*0214*/ 	.word	0x0001aa80
        /*0218*/ 	.short	0x0100
        /*021a*/ 	.byte	0x08
	.zero		1


	//   ....[16]....
        /*021c*/ 	.word	0x000006d0
        /*0220*/ 	.word	0x000000ff
        /*0224*/ 	.word	0x0001aa78
        /*0228*/ 	.short	0x0100
        /*022a*/ 	.byte	0x08
	.zero		1


	//   ....[17]....
        /*022c*/ 	.word	0x000006e0
        /*0230*/ 	.word	0x000000ff
        /*0234*/ 	.word	0x0001aa88
        /*0238*/ 	.short	0x0100
        /*023a*/ 	.byte	0x08
	.zero		1


	//   ....[18]....
        /*023c*/ 	.word	0x00000820
        /*0240*/ 	.word	0x000000ff
        /*0244*/ 	.word	0x0001aa90
        /*0248*/ 	.short	0x0100
        /*024a*/ 	.byte	0x06
	.zero		1


	//   ....[19]....
        /*024c*/ 	.word	0x00000830
        /*0250*/ 	.word	0x000000ff
        /*0254*/ 	.word	0x0001aa98
        /*0258*/ 	.short	0x0100
        /*025a*/ 	.byte	0x06
	.zero		1


	//   ....[20]....
        /*025c*/ 	.word	0x00000840
        /*0260*/ 	.word	0x000000ff
        /*0264*/ 	.word	0x0001aaa0
        /*0268*/ 	.short	0x0100
        /*026a*/ 	.byte	0x06
	.zero		1


	//   ....[21]....
        /*026c*/ 	.word	0x00000850
        /*0270*/ 	.word	0x000000ff
        /*0274*/ 	.word	0x0001aaa8
        /*0278*/ 	.short	0x0100
        /*027a*/ 	.byte	0x06
	.zero		1


	//   ....[22]....
        /*027c*/ 	.word	0x00000950
        /*0280*/ 	.word	0x000000ff
        /*0284*/ 	.word	0x0001aac0
        /*0288*/ 	.short	0x0100
        /*028a*/ 	.byte	0x08
	.zero		1


	//   ....[23]....
        /*028c*/ 	.word	0x00000960
        /*0290*/ 	.word	0x000000ff
        /*0294*/ 	.word	0x0001aae0
        /*0298*/ 	.short	0x0100
        /*029a*/ 	.byte	0x08
	.zero		1


	//   ....[24]....
        /*029c*/ 	.word	0x00000970
        /*02a0*/ 	.word	0x000000ff
        /*02a4*/ 	.word	0x0001aac8
        /*02a8*/ 	.short	0x0100
        /*02aa*/ 	.byte	0x08
	.zero		1


	//   ....[25]....
        /*02ac*/ 	.word	0x00000980
        /*02b0*/ 	.word	0x000000ff
        /*02b4*/ 	.word	0x0001aae8
        /*02b8*/ 	.short	0x0100
        /*02ba*/ 	.byte	0x08
	.zero		1


	//   ....[26]....
        /*02bc*/ 	.word	0x00000990
        /*02c0*/ 	.word	0x000000ff
        /*02c4*/ 	.word	0x0001aad0
        /*02c8*/ 	.short	0x0100
        /*02ca*/ 	.byte	0x08
	.zero		1


	//   ....[27]....
        /*02cc*/ 	.word	0x000009a0
        /*02d0*/ 	.word	0x000000ff
        /*02d4*/ 	.word	0x0001aaf0
        /*02d8*/ 	.short	0x0100
        /*02da*/ 	.byte	0x08
	.zero		1


	//   ....[28]....
        /*02dc*/ 	.word	0x000009b0
        /*02e0*/ 	.word	0x000000ff
        /*02e4*/ 	.word	0x0001aad8
        /*02e8*/ 	.short	0x0100
        /*02ea*/ 	.byte	0x08
	.zero		1


	//   ....[29]....
        /*02ec*/ 	.word	0x000009c0
        /*02f0*/ 	.word	0x000000ff
        /*02f4*/ 	.word	0x0001aaf8
        /*02f8*/ 	.short	0x0100
        /*02fa*/ 	.byte	0x08
	.zero		1


	//   ....[30]....
        /*02fc*/ 	.word	0x00000ac0
        /*0300*/ 	.word	0x000000ff
        /*0304*/ 	.word	0x0001aab0
        /*0308*/ 	.short	0x0100
        /*030a*/ 	.byte	0x06
	.zero		1


	//   ....[31]....
        /*030c*/ 	.word	0x00001420
        /*0310*/ 	.word	0x000000ff
        /*0314*/ 	.word	0x0001aa50
        /*0318*/ 	.short	0x010a
        /*031a*/ 	.byte	0x04
	.zero		1


	//   ....[32]....
        /*031c*/ 	.word	0x000014d0
        /*0320*/ 	.word	0x000000ff
        /*0324*/ 	.word	0x0001aa00
        /*0328*/ 	.short	0x010a
        /*032a*/ 	.byte	0x22
	.zero		1


	//   ....[33]....
        /*032c*/ 	.word	0x000014f0
        /*0330*/ 	.word	0x000000ff
        /*0334*/ 	.word	0xfffffff8
        /*0338*/ 	.short	0x010a
        /*033a*/ 	.byte	0x20
	.zero		1


	//   ....[34]....
        /*033c*/ 	.word	0x00002980
        /*0340*/ 	.word	0x0000001a
        /*0344*/ 	.word	0x00000000
        /*0348*/ 	.short	0x0101
        /*034a*/ 	.byte	0x23
	.zero		1


	//   ....[35]....
        /*034c*/ 	.word	0x00002cc0
        /*0350*/ 	.word	0x000000ff
        /*0354*/ 	.word	0x0001aa00
        /*0358*/ 	.short	0x010a
        /*035a*/ 	.byte	0x06
	.zero		1


	//   ....[36]....
        /*035c*/ 	.word	0x000037a0
        /*0360*/ 	.word	0x000000ff
        /*0364*/ 	.word	0x00000000
        /*0368*/ 	.short	0x0101
        /*036a*/ 	.byte	0x22
	.zero		1


	//   ....[37]....
        /*036c*/ 	.word	0x000038f0
        /*0370*/ 	.word	0x000000ff
        /*0374*/ 	.word	0x0001aa00
        /*0378*/ 	.short	0x010a
        /*037a*/ 	.byte	0x06
	.zero		1


	//   ....[38]....
        /*037c*/ 	.word	0x00004bc0
        /*0380*/ 	.word	0x000000ff
        /*0384*/ 	.word	0x0001aa00
        /*0388*/ 	.short	0x010a
        /*038a*/ 	.byte	0x06
	.zero		1


	//   ....[39]....
        /*038c*/ 	.word	0x00005020
        /*0390*/ 	.word	0x000000ff
        /*0394*/ 	.word	0x0001aa00
        /*0398*/ 	.short	0x010a
        /*039a*/ 	.byte	0x06
	.zero		1


	//   ....[40]....
        /*039c*/ 	.word	0x00005af0
        /*03a0*/ 	.word	0x000000ff
        /*03a4*/ 	.word	0x00000000
        /*03a8*/ 	.short	0x0101
        /*03aa*/ 	.byte	0x06
	.zero		1


	//   ....[41]....
        /*03ac*/ 	.word	0x00005ba0
        /*03b0*/ 	.word	0x000000ff
        /*03b4*/ 	.word	0x00000000
        /*03b8*/ 	.short	0x0101
        /*03ba*/ 	.byte	0x06
	.zero		1


	//   ....[42]....
        /*03bc*/ 	.word	0x00005d50
        /*03c0*/ 	.word	0x000000ff
        /*03c4*/ 	.word	0x0001aa00
        /*03c8*/ 	.short	0x010a
        /*03ca*/ 	.byte	0x06
	.zero		1


	//   ....[43]....
        /*03cc*/ 	.word	0x000074d0
        /*03d0*/ 	.word	0x000000ff
        /*03d4*/ 	.word	0x0001aa00
        /*03d8*/ 	.short	0x010a
        /*03da*/ 	.byte	0x06
	.zero		1


	//   ....[44]....
        /*03dc*/ 	.word	0x000079a0
        /*03e0*/ 	.word	0x000000ff
        /*03e4*/ 	.word	0x0001aa00
        /*03e8*/ 	.short	0x010a
        /*03ea*/ 	.byte	0x06
	.zero		1


	//   ....[45]....
        /*03ec*/ 	.word	0x00008470
        /*03f0*/ 	.word	0x000000ff
        /*03f4*/ 	.word	0x00000000
        /*03f8*/ 	.short	0x0101
        /*03fa*/ 	.byte	0x06
	.zero		1


	//   ....[46]....
        /*03fc*/ 	.word	0x00008520
        /*0400*/ 	.word	0x000000ff
        /*0404*/ 	.word	0x00000000
        /*0408*/ 	.short	0x0101
        /*040a*/ 	.byte	0x06
	.zero		1


	//   ....[47]....
        /*040c*/ 	.word	0x000086d0
        /*0410*/ 	.word	0x000000ff
        /*0414*/ 	.word	0x00000000
        /*0418*/ 	.short	0x0101
        /*041a*/ 	.byte	0x04
	.zero		1


	//   ....[48]....
        /*041c*/ 	.word	0x00008750
        /*0420*/ 	.word	0x000000ff
        /*0424*/ 	.word	0x00000000
        /*0428*/ 	.short	0x0101
        /*042a*/ 	.byte	0x21
	.zero		1


	//   ....[49]....
        /*042c*/ 	.word	0x00008d90
        /*0430*/ 	.word	0x000000ff
        /*0434*/ 	.word	0x00000008
        /*0438*/ 	.short	0x010a
        /*043a*/ 	.byte	0x20
	.zero		1


	//   ....[50]....
        /*043c*/ 	.word	0x0000a750
        /*0440*/ 	.word	0x00000000
        /*0444*/ 	.word	0x0001aa90
        /*0448*/ 	.short	0x0101
        /*044a*/ 	.byte	0x25
	.zero		1


	//   ....[51]....
        /*044c*/ 	.word	0x0000ab10
        /*0450*/ 	.word	0x00000007
        /*0454*/ 	.word	0x0001aa60
        /*0458*/ 	.short	0x010a
        /*045a*/ 	.byte	0x3f
	.zero		1


	//   ....[52]....
        /*045c*/ 	.word	0x0000af80
        /*0460*/ 	.word	0x00000007
        /*0464*/ 	.word	0x0001aab0
        /*0468*/ 	.short	0x0101
        /*046a*/ 	.byte	0x3f
	.zero		1


	//   ....[53]....
        /*046c*/ 	.word	0x0000af90
        /*0470*/ 	.word	0x00000007
        /*0474*/ 	.word	0x0001aab0
        /*0478*/ 	.short	0x010a
        /*047a*/ 	.byte	0x3f
	.zero		1


	//   ....[54]....
        /*047c*/ 	.word	0x0000b030
        /*0480*/ 	.word	0x00000004
        /*0484*/ 	.word	0x0001aa60
        /*0488*/ 	.short	0x010a
        /*048a*/ 	.byte	0x3f
	.zero		1


	//   ....[55]....
        /*048c*/ 	.word	0x0000b840
        /*0490*/ 	.word	0x00000008
        /*0494*/ 	.word	0x0001aa28
        /*0498*/ 	.short	0x010a
        /*049a*/ 	.byte	0x3f
	.zero		1


	//   ....[56]....
        /*049c*/ 	.word	0x0000bc90
        /*04a0*/ 	.word	0x00000005
        /*04a4*/ 	.word	0x0001aab0
        /*04a8*/ 	.short	0x0101
        /*04aa*/ 	.byte	0x3f
	.zero		1


	//   ....[57]....
        /*04ac*/ 	.word	0x0000bca0
        /*04b0*/ 	.word	0x00000005
        /*04b4*/ 	.word	0x0001aab0
        /*04b8*/ 	.short	0x010a
        /*04ba*/ 	.byte	0x3f
	.zero		1


	//   ....[58]....
        /*04bc*/ 	.word	0x0000bd50
        /*04c0*/ 	.word	0x00000007
        /*04c4*/ 	.word	0x0001aa28
        /*04c8*/ 	.short	0x010a
        /*04ca*/ 	.byte	0x3f
	.zero		1


	//   ....[59]....
        /*04cc*/ 	.word	0x0000c1f0
        /*04d0*/ 	.word	0x00000007
        /*04d4*/ 	.word	0x0001aa28
        /*04d8*/ 	.short	0x010a
        /*04da*/ 	.byte	0x3f
	.zero		1


	//   ....[60]....
        /*04dc*/ 	.word	0x0000c660
        /*04e0*/ 	.word	0x00000007
        /*04e4*/ 	.word	0x0001aa28
        /*04e8*/ 	.short	0x010a
        /*04ea*/ 	.byte	0x3f
	.zero		1


	//   ....[61]....
        /*04ec*/ 	.word	0x0000cb20
        /*04f0*/ 	.word	0x00000004
        /*04f4*/ 	.word	0x0001aa50
        /*04f8*/ 	.short	0x010a
        /*04fa*/ 	.byte	0x3f
	.zero		1


	//   ....[62]....
        /*04fc*/ 	.word	0x0000cb80
        /*0500*/ 	.word	0x00000006
        /*0504*/ 	.word	0x0001aa00
        /*0508*/ 	.short	0x010a
        /*050a*/ 	.byte	0x3f
	.zero		1


	//   ....[63]....
        /*050c*/ 	.word	0x0000cbe0
        /*0510*/ 	.word	0x00000003
        /*0514*/ 	.word	0xfffffff8
        /*0518*/ 	.short	0x010a
        /*051a*/ 	.byte	0x3f
	.zero		1


	//   ....[64]....
        /*051c*/ 	.word	0x0000cc40
        /*0520*/ 	.word	0x00000008
        /*0524*/ 	.word	0x0001aa00
        /*0528*/ 	.short	0x010a
        /*052a*/ 	.byte	0x3f
	.zero		1


	//   ....[65]....
        /*052c*/ 	.word	0x0000cca0
        /*0530*/ 	.word	0x00000005
        /*0534*/ 	.word	0x0001aa00
        /*0538*/ 	.short	0x010a
        /*053a*/ 	.byte	0x3f
	.zero		1


	//   ....[66]....
        /*053c*/ 	.word	0x0000cd00
        /*0540*/ 	.word	0x00000000
        /*0544*/ 	.word	0x0001aa00
        /*0548*/ 	.short	0x010a
        /*054a*/ 	.byte	0x3f
	.zero		1


	//   ....[67]....
        /*054c*/ 	.word	0x0000cd60
        /*0550*/ 	.word	0x00000005
        /*0554*/ 	.word	0x0001aa00
        /*0558*/ 	.short	0x010a
        /*055a*/ 	.byte	0x3f
	.zero		1


	//   ....[68]....
        /*055c*/ 	.word	0x0000cdc0
        /*0560*/ 	.word	0x00000009
        /*0564*/ 	.word	0x0001aa00
        /*0568*/ 	.short	0x010a
        /*056a*/ 	.byte	0x3f
	.zero		1


	//   ....[69]....
        /*056c*/ 	.word	0x0000ce20
        /*0570*/ 	.word	0x00000003
        /*0574*/ 	.word	0x00000008
        /*0578*/ 	.short	0x010a
        /*057a*/ 	.byte	0x3f
	.zero		1


	//   ....[70]....
        /*057c*/ 	.word	0x0000cef0
        /*0580*/ 	.word	0x00000007
        /*0584*/ 	.word	0x0001aa60
        /*0588*/ 	.short	0x010a
        /*058a*/ 	.byte	0x3f
	.zero		1


	//   ....[71]....
        /*058c*/ 	.word	0x0000cf40
        /*0590*/ 	.word	0x00000007
        /*0594*/ 	.word	0x0001aab0
        /*0598*/ 	.short	0x010a
        /*059a*/ 	.byte	0x3f
	.zero		1


	//   ....[72]....
        /*059c*/ 	.word	0x0000cf90
        /*05a0*/ 	.word	0x00000004
        /*05a4*/ 	.word	0x0001aa60
        /*05a8*/ 	.short	0x010a
        /*05aa*/ 	.byte	0x3f
	.zero		1


	//   ....[73]....
        /*05ac*/ 	.word	0x0000d060
        /*05b0*/ 	.word	0x00000008
        /*05b4*/ 	.word	0x0001aa28
        /*05b8*/ 	.short	0x010a
        /*05ba*/ 	.byte	0x3f
	.zero		1


	//   ....[74]....
        /*05bc*/ 	.word	0x0000d0b0
        /*05c0*/ 	.word	0x00000005
        /*05c4*/ 	.word	0x0001aab0
        /*05c8*/ 	.short	0x010a
        /*05ca*/ 	.byte	0x3f
	.zero		1


	//   ....[75]....
        /*05cc*/ 	.word	0x0000d100
        /*05d0*/ 	.word	0x00000007
        /*05d4*/ 	.word	0x0001aa28
        /*05d8*/ 	.short	0x010a
        /*05da*/ 	.byte	0x3f
	.zero		1


	//   ....[76]....
        /*05dc*/ 	.word	0x0000d150
        /*05e0*/ 	.word	0x00000007
        /*05e4*/ 	.word	0x0001aa28
        /*05e8*/ 	.short	0x010a
        /*05ea*/ 	.byte	0x3f
	.zero		1


	//   ....[77]....
        /*05ec*/ 	.word	0x0000d1a0
        /*05f0*/ 	.word	0x00000007
        /*05f4*/ 	.word	0x0001aa28
        /*05f8*/ 	.short	0x010a
        /*05fa*/ 	.byte	0x3f
	.zero		1


	//----- nvinfo : EIATTR_NUM_MBARRIERS
	.align		4
.L_38:
        /*05fc*/ 	.byte	0x03, 0x38
        /*05fe*/ 	.short	0x001f


	//----- nvinfo : EIATTR_EXIT_INSTR_OFFSETS
	.align		4
        /*0600*/ 	.byte	0x04, 0x1c
        /*0602*/ 	.short	(.L_40 - .L_39)


	//   ....[0]....
.L_39:
        /*0604*/ 	.word	0x00000b20


	//   ....[1]....
        /*0608*/ 	.word	0x00000b90


	//   ....[2]....
        /*060c*/ 	.word	0x0000a780


	//   ....[3]....
        /*0610*/ 	.word	0x0000a7e0


	//   ....[4]....
        /*0614*/ 	.word	0x0000a810


	//   ....[5]....
        /*0618*/ 	.word	0x0000b490


	//   ....[6]....
        /*061c*/ 	.word	0x0000b4c0


	//   ....[7]....
        /*0620*/ 	.word	0x0000cb00


	//----- nvinfo : EIATTR_MAX_THREADS
	.align		4
.L_40:
        /*0624*/ 	.byte	0x04, 0x05
        /*0626*/ 	.short	(.L_42 - .L_41)
.L_41:
        /*0628*/ 	.word	0x00000180
        /*062c*/ 	.word	0x00000001
        /*0630*/ 	.word	0x00000001


	//----- nvinfo : EIATTR_CRS_STACK_SIZE
	.align		4
.L_42:
        /*0634*/ 	.byte	0x04, 0x1e
        /*0636*/ 	.short	(.L_44 - .L_43)
.L_43:
        /*0638*/ 	.word	0x00000000


	//----- nvinfo : EIATTR_CBANK_PARAM_SIZE
	.align		4
.L_44:
        /*063c*/ 	.byte	0x03, 0x19
        /*063e*/ 	.short	0x0870


	//----- nvinfo : EIATTR_PARAM_CBANK
	.align		4
        /*0640*/ 	.byte	0x04, 0x0a
        /*0642*/ 	.short	(.L_46 - .L_45)
	.align		4
.L_45:
        /*0644*/ 	.word	index@(.nv.constant0._ZN7cutlass13device_kernelINS_4fmha6kernel28FmhaKernelTmaWarpSpecializedINS1_10collective30FmhaMainloopTmaWarpSpecializedINS_10bfloat16_tEffN4cute5tupleIJNS7_1CILi128EEENS9_ILi64EEENS9_ILi112EEEEEENS8_IJiNS9_ILi1EEENS8_IJiiEEEEEESG_SG_NS4_12CausalFusionEJNS2_6OptionILNS2_3TagE0ENS9_ILb1EEEEENSI_ILSJ_2ESK_EEEEENS4_15FmhaFwdEpilogueIS6_fNS8_IJSB_SC_SB_EEEEENS2_23PersistentTileSchedulerEJSL_SM_EEEEEvNT_6ParamsE)
        /*0648*/ 	.short	0x0210
        /*064a*/ 	.short	0x0870


	//----- nvinfo : EIATTR_SW_WAR
	.align		4
.L_46:
        /*064c*/ 	.byte	0x04, 0x36
        /*064e*/ 	.short	(.L_48 - .L_47)
.L_47:
        /*0650*/ 	.word	0x00000008
.L_48:


//--------------------- .nv.callgraph             --------------------------
	.section	.nv.callgraph,"",@"SHT_CUDA_CALLGRAPH"
	.align	4
	.sectionentsize	8
	.align		4
        /*0000*/ 	.word	0x00000000
	.align		4
        /*0004*/ 	.word	0xffffffff
	.align		4
        /*0008*/ 	.word	index@(_ZN7cutlass13device_kernelINS_4fmha6kernel28FmhaKernelTmaWarpSpecializedINS1_10collective30FmhaMainloopTmaWarpSpecializedINS_10bfloat16_tEffN4cute5tupleIJNS7_1CILi128EEENS9_ILi64EEENS9_ILi112EEEEEENS8_IJiNS9_ILi1EEENS8_IJiiEEEEEESG_SG_NS4_12CausalFusionEJNS2_6OptionILNS2_3TagE0ENS9_ILb1EEEEENSI_ILSJ_2ESK_EEEEENS4_15FmhaFwdEpilogueIS6_fNS8_IJSB_SC_SB_EEEEENS2_23PersistentTileSchedulerEJSL_SM_EEEEEvNT_6ParamsE)
	.align		4
        /*000c*/ 	.word	index@(__assertfail)
	.align		4
        /*0010*/ 	.word	0x00000000
	.align		4
        /*0014*/ 	.word	0xfffffffe
	.align		4
        /*0018*/ 	.word	0x00000000
	.align		4
        /*001c*/ 	.word	0xfffffffd
	.align		4
        /*0020*/ 	.word	0x00000000
	.align		4
        /*0024*/ 	.word	0xfffffffc


//--------------------- .nv.constant4             --------------------------
	.section	.nv.constant4,"a",@progbits
	.align	8
	.align		8
.nv.constant4:
        /*0000*/ 	.dword	__assertfail
	.align		8
        /*0008*/ 	.dword	__unnamed_1
	.align		8
        /*0010*/ 	.dword	__unnamed_2
	.align		8
        /*0018*/ 	.dword	_ZN39_INTERNAL_62cf25e1_4_k_cu_66325506_31894cuda3std3__45__cpo5beginE
	.align		8
        /*0020*/ 	.dword	_ZN39_INTERNAL_62cf25e1_4_k_cu_66325506_31894cuda3std3__45__cpo3endE
	.align		8
        /*0028*/ 	.dword	_ZN39_INTERNAL_62cf25e1_4_k_cu_66325506_31894cuda3std3__45__cpo6cbeginE
	.align		8
        /*0030*/ 	.dword	_ZN39_INTERNAL_62cf25e1_4_k_cu_66325506_31894cuda3std3__45__cpo4cendE
	.align		8
        /*0038*/ 	.dword	_ZN39_INTERNAL_62cf25e1_4_k_cu_66325506_31894cuda3std3__441_GLOBAL__N__62cf25e1_4_k_cu_66325506_31896ignoreE
	.align		8
        /*0040*/ 	.dword	_ZN39_INTERNAL_62cf25e1_4_k_cu_66325506_31894cuda3std3__419piecewise_constructE
	.align		8
        /*0048*/ 	.dword	_ZN39_INTERNAL_62cf25e1_4_k_cu_66325506_31894cuda3std3__48in_placeE
	.align		8
        /*0050*/ 	.dword	_ZN39_INTERNAL_62cf25e1_4_k_cu_66325506_31894cuda3std6ranges3__45__cpo4swapE
	.align		8
        /*0058*/ 	.dword	_ZN39_INTERNAL_62cf25e1_4_k_cu_66325506_31894cuda3std6ranges3__45__cpo9iter_moveE
	.align		8
        /*0060*/ 	.dword	_ZN39_INTERNAL_62cf25e1_4_k_cu_66325506_31894cute7productE
	.align		8
        /*0068*/ 	.dword	_ZN39_INTERNAL_62cf25e1_4_k_cu_66325506_31894cute1_E
	.align		8
        /*0070*/ 	.dword	$str$24
	.align		8
        /*0078*/ 	.dword	$str$25


//--------------------- .text._ZN7cutlass13device_kernelINS_4fmha6kernel28FmhaKernelTmaWarpSpecializedINS1_10collective30FmhaMainloopTmaWarpSpecializedINS_10bfloat16_tEffN4cute5tupleIJNS7_1CILi128EEENS9_ILi64EEENS9_ILi112EEEEEENS8_IJiNS9_ILi1EEENS8_IJiiEEEEEESG_SG_NS4_12CausalFusionEJNS2_6OptionILNS2_3TagE0ENS9_ILb1EEEEENSI_ILSJ_2ESK_EEEEENS4_15FmhaFwdEpilogueIS6_fNS8_IJSB_SC_SB_EEEEENS2_23PersistentTileSchedulerEJSL_SM_EEEEEvNT_6ParamsE --------------------------
	.section	.text._ZN7cutlass13device_kernelINS_4fmha6kernel28FmhaKernelTmaWarpSpecializedINS1_10collective30FmhaMainloopTmaWarpSpecializedINS_10bfloat16_tEffN4cute5tupleIJNS7_1CILi128EEENS9_ILi64EEENS9_ILi112EEEEEENS8_IJiNS9_ILi1EEENS8_IJiiEEEEEESG_SG_NS4_12CausalFusionEJNS2_6OptionILNS2_3TagE0ENS9_ILb1EEEEENSI_ILSJ_2ESK_EEEEENS4_15FmhaFwdEpilogueIS6_fNS8_IJSB_SC_SB_EEEEENS2_23PersistentTileSchedulerEJSL_SM_EEEEEvNT_6ParamsE,"ax",@progbits
	.align	128
.text._ZN7cutlass13device_kernelINS_4fmha6kernel28FmhaKernelTmaWarpSpecializedINS1_10collective30FmhaMainloopTmaWarpSpecializedINS_10bfloat16_tEffN4cute5tupleIJNS7_1CILi128EEENS9_ILi64EEENS9_ILi112EEEEEENS8_IJiNS9_ILi1EEENS8_IJiiEEEEEESG_SG_NS4_12CausalFusionEJNS2_6OptionILNS2_3TagE0ENS9_ILb1EEEEENSI_ILSJ_2ESK_EEEEENS4_15FmhaFwdEpilogueIS6_fNS8_IJSB_SC_SB_EEEEENS2_23PersistentTileSchedulerEJSL_SM_EEEEEvNT_6ParamsE:
        .type           _ZN7cutlass13device_kernelINS_4fmha6kernel28FmhaKernelTmaWarpSpecializedINS1_10collective30FmhaMainloopTmaWarpSpecializedINS_10bfloat16_tEffN4cute5tupleIJNS7_1CILi128EEENS9_ILi64EEENS9_ILi112EEEEEENS8_IJiNS9_ILi1EEENS8_IJiiEEEEEESG_SG_NS4_12CausalFusionEJNS2_6OptionILNS2_3TagE0ENS9_ILb1EEEEENSI_ILSJ_2ESK_EEEEENS4_15FmhaFwdEpilogueIS6_fNS8_IJSB_SC_SB_EEEEENS2_23PersistentTileSchedulerEJSL_SM_EEEEEvNT_6ParamsE,@function
        .size           _ZN7cutlass13device_kernelINS_4fmha6kernel28FmhaKernelTmaWarpSpecializedINS1_10collective30FmhaMainloopTmaWarpSpecializedINS_10bfloat16_tEffN4cute5tupleIJNS7_1CILi128EEENS9_ILi64EEENS9_ILi112EEEEEENS8_IJiNS9_ILi1EEENS8_IJiiEEEEEESG_SG_NS4_12CausalFusionEJNS2_6OptionILNS2_3TagE0ENS9_ILb1EEEEENSI_ILSJ_2ESK_EEEEENS4_15FmhaFwdEpilogueIS6_fNS8_IJSB_SC_SB_EEEEENS2_23PersistentTileSchedulerEJSL_SM_EEEEEvNT_6ParamsE,(.L_x_156 - _ZN7cutlass13device_kernelINS_4fmha6kernel28FmhaKernelTmaWarpSpecializedINS1_10collective30FmhaMainloopTmaWarpSpecializedINS_10bfloat16_tEffN4cute5tupleIJNS7_1CILi128EEENS9_ILi64EEENS9_ILi112EEEEEENS8_IJiNS9_ILi1EEENS8_IJiiEEEEEESG_SG_NS4_12CausalFusionEJNS2_6OptionILNS2_3TagE0ENS9_ILb1EEEEENSI_ILSJ_2ESK_EEEEENS4_15FmhaFwdEpilogueIS6_fNS8_IJSB_SC_SB_EEEEENS2_23PersistentTileSchedulerEJSL_SM_EEEEEvNT_6ParamsE)
        .other          _ZN7cutlass13device_kernelINS_4fmha6kernel28FmhaKernelTmaWarpSpecializedINS1_10collective30FmhaMainloopTmaWarpSpecializedINS_10bfloat16_tEffN4cute5tupleIJNS7_1CILi128EEENS9_ILi64EEENS9_ILi112EEEEEENS8_IJiNS9_ILi1EEENS8_IJiiEEEEEESG_SG_NS4_12CausalFusionEJNS2_6OptionILNS2_3TagE0ENS9_ILb1EEEEENSI_ILSJ_2ESK_EEEEENS4_15FmhaFwdEpilogueIS6_fNS8_IJSB_SC_SB_EEEEENS2_23PersistentTileSchedulerEJSL_SM_EEEEEvNT_6ParamsE,@"STO_CUDA_ENTRY STV_DEFAULT"
_ZN7cutlass13device_kernelINS_4fmha6kernel28FmhaKernelTmaWarpSpecializedINS1_10collective30FmhaMainloopTmaWarpSpecializedINS_10bfloat16_tEffN4cute5tupleIJNS7_1CILi128EEENS9_ILi64EEENS9_ILi112EEEEEENS8_IJiNS9_ILi1EEENS8_IJiiEEEEEESG_SG_NS4_12CausalFusionEJNS2_6OptionILNS2_3TagE0ENS9_ILb1EEEEENSI_ILSJ_2ESK_EEEEENS4_15FmhaFwdEpilogueIS6_fNS8_IJSB_SC_SB_EEEEENS2_23PersistentTileSchedulerEJSL_SM_EEEEEvNT_6ParamsE:
[----:B------:R-:W1:Y:S01]  /*0000*/  LDC R1, c[0x0][0x28] ;  /* 0x00000a00ff017b82 */ /* 0x000e620000000800 */
[----:B------:R-:W2:Y:S07]  /*0010*/  S2R R2, SR_TID.X ;  /* 0x0000000000027919 */ /* 0x000eae0000002100 */
[----:B------:R-:W3:Y:S01]  /*0020*/  S2UR UR6, SR_CTAID.X ;  /* 0x00000000000679c3 */ /* 0x000ee20000002500 */
[----:B------:R-:W-:Y:S01]  /*0030*/  ELECT P1, URZ, PT ;  /* 0x00000000003f782f */ /* 0x000fe20003820000 */
[----:B------:R-:W-:Y:S01]  /*0040*/  BSSY B0, `(.L_x_0) ;  /* 0x0000018000007945 */ /* 0x000fe20003800000 */
[----:B---3--:R-:W-:Y:S01]  /*0050*/  IMAD.U32 R17, RZ, RZ, UR6 ;  /* 0x00000006ff117e24 */ /* 0x008fe2000f8e00ff */
[----:B--2---:R-:W-:-:S05]  /*0060*/  SHF.R.U32.HI R0, RZ, 0x5, R2 ;  /* 0x00000005ff007819 */ /* 0x004fca0000011602 */
[----:B------:R-:W2:Y:S02]  /*0070*/  SHFL.IDX PT, R3, R0, RZ, 0x1f ;  /* 0x00001fff00037589 */ /* 0x000ea400000e0000 */
[----:B--2---:R-:W-:Y:S02]  /*0080*/  R2UR UR4, R3 ;  /* 0x00000000030472ca */ /* 0x004fe400000e0000 */
[----:B------:R-:W-:-:S06]  /*0090*/  SHF.R.U32.HI R3, RZ, 0x7, R2 ;  /* 0x00000007ff037819 */ /* 0x000fcc0000011602 */
[----:B------:R-:W2:Y:S05]  /*00a0*/  SHFL.IDX PT, R3, R3, RZ, 0x1f ;  /* 0x00001fff03037589 */ /* 0x000eaa00000e0000 */
[----:B------:R-:W-:Y:S02]  /*00b0*/  USHF.R.S32.HI UR5, URZ, 0x1f, UR4 ;  /* 0x0000001f3f057899 */ /* 0x000fe40008011404 */
[----:B------:R-:W-:Y:S02]  /*00c0*/  ISETP.EQ.AND P2, PT, RZ, UR4, P1 ;  /* 0x00000004ff007c0c */ /* 0x000fe40008f42270 */
[----:B------:R-:W-:-:S04]  /*00d0*/  ULEA.HI UR5, UR5, UR4, URZ, 0x2 ;  /* 0x0000000405057291 */ /* 0x000fc8000f8f103f */
[----:B------:R-:W-:-:S04]  /*00e0*/  ULOP3.LUT UR5, UR5, 0xfffffffc, URZ, 0xc0, !UPT ;  /* 0xfffffffc05057892 */ /* 0x000fc8000f8ec03f */
[----:B------:R-:W-:-:S03]  /*00f0*/  UIADD3 UR5, UR4, -UR5, URZ ;  /* 0x8000000504057290 */ /* 0x000fc6000fffe03f */
[----:B-1----:R-:W-:Y:S09]  /*0100*/  @!P2 BRA `(.L_x_1) ;  /* 0x00000000002ca947 */ /* 0x002ff20003800000 */
[----:B------:R-:W-:Y:S02]  /*0110*/  ULDC.64 UR6, c[0x0][0x198] ;  /* 0x0000660000067ab9 */ /* 0x000fe40000000a00 */
[----:B------:R-:W-:Y:S02]  /*0120*/  UIADD3 UR8, UP0, UR6, 0xf0, URZ ;  /* 0x000000f006087890 */ /* 0x000fe4000ff1e03f */
[----:B------:R-:W-:Y:S02]  /*0130*/  UIADD3 UR10, UP1, UR6, 0x1f0, URZ ;  /* 0x000001f0060a7890 */ /* 0x000fe4000ff3e03f */
[----:B------:R-:W-:Y:S02]  /*0140*/  UIADD3 UR6, UP2, UR6, 0x2f0, URZ ;  /* 0x000002f006067890 */ /* 0x000fe4000ff5e03f */
[----:B------:R-:W-:Y:S02]  /*0150*/  UIADD3.X UR9, URZ, UR7, URZ, UP0, !UPT ;  /* 0x000000073f097290 */ /* 0x000fe400087fe43f */
[----:B------:R-:W-:-:S02]  /*0160*/  UIADD3.X UR11, URZ, UR7, URZ, UP1, !UPT ;  /* 0x000000073f0b7290 */ /* 0x000fc40008ffe43f */
[----:B------:R-:W-:-:S05]  /*0170*/  UIADD3.X UR7, URZ, UR7, URZ, UP2, !UPT ;  /* 0x000000073f077290 */ /* 0x000fca00097fe43f */
[----:B------:R1:W-:Y:S02]  /*0180*/  UTMACCTL.PF [UR8] ;  /* 0x00000000080079b9 */ /* 0x0003e40008040000 */
[----:B------:R1:W-:Y:S02]  /*0190*/  UTMACCTL.PF [UR10] ;  /* 0x000000000a0079b9 */ /* 0x0003e40008040000 */
[----:B------:R1:W-:Y:S02]  /*01a0*/  UTMACCTL.PF [UR6] ;  /* 0x00000000060079b9 */ /* 0x0003e40008040000 */
[----:B-1----:R-:W-:Y:S01]  /*01b0*/  NOP ;  /* 0x0000000000007918 */ /* 0x002fe20000000000 */
.L_x_1:
[----:B------:R-:W-:Y:S05]  /*01c0*/  BSYNC B0 ;  /* 0x0000000000007941 */ /* 0x000fea0003800000 */
.L_x_0:
[----:B------:R-:W1:Y:S01]  /*01d0*/  SHFL.IDX PT, R4, R0, RZ, 0x1f ;  /* 0x00001fff00047589 */ /* 0x000e6200000e0000 */
[----:B--2---:R-:W-:Y:S01]  /*01e0*/  R2UR UR49, R3 ;  /* 0x00000000033172ca */ /* 0x004fe200000e0000 */
[----:B------:R-:W-:Y:S02]  /*01f0*/  UISETP.NE.AND UP0, UPT, UR5, 0x1, UPT ;  /* 0x000000010500788c */ /* 0x000fe4000bf05270 */
[----:B------:R-:W-:-:S10]  /*0200*/  UISETP.NE.AND UP1, UPT, UR5, 0x2, UPT ;  /* 0x000000020500788c */ /* 0x000fd4000bf25270 */
[----:B------:R-:W-:Y:S02]  /*0210*/  UIADD3 UR10, UR49, -0x1, URZ ;  /* 0xffffffff310a7890 */ /* 0x000fe4000fffe03f */
[----:B------:R-:W-:Y:S02]  /*0220*/  UISETP.EQ.AND UP2, UPT, UR49, URZ, !UP0 ;  /* 0x0000003f3100728c */ /* 0x000fe4000c742270 */
[----:B------:R-:W-:Y:S02]  /*0230*/  UISETP.EQ.AND UP3, UPT, UR49, URZ, !UP1 ;  /* 0x0000003f3100728c */ /* 0x000fe4000cf62270 */
[----:B------:R-:W-:Y:S02]  /*0240*/  UISETP.GE.U32.AND UP4, UPT, UR10, 0x4, UPT ;  /* 0x000000040a00788c */ /* 0x000fe4000bf86070 */
[----:B------:R-:W-:Y:S01]  /*0250*/  USEL UR48, URZ, 0x1, !UP2 ;  /* 0x000000013f307887 */ /* 0x000fe2000d000000 */
[----:B-1----:R-:W-:Y:S01]  /*0260*/  ISETP.NE.AND P0, PT, R4, RZ, PT ;  /* 0x000000ff0400720c */ /* 0x002fe20003f05270 */
[----:B------:R-:W-:Y:S01]  /*0270*/  USEL UR47, URZ, 0x1, !UP3 ;  /* 0x000000013f2f7887 */ /* 0x000fe2000d800000 */
[----:B------:R-:W-:Y:S01]  /*0280*/  IMAD.U32 R4, RZ, RZ, UR5 ;  /* 0x00000005ff047e24 */ /* 0x000fe2000f8e00ff */
[----:B------:R-:W-:-:S02]  /*0290*/  USEL UR48, UR48, 0x2, UP4 ;  /* 0x0000000230307887 */ /* 0x000fc4000a000000 */
[----:B------:R-:W-:-:S08]  /*02a0*/  USEL UR47, UR47, 0x2, UP4 ;  /* 0x000000022f2f7887 */ /* 0x000fd0000a000000 */
[----:B------:R-:W-:Y:S05]  /*02b0*/  @P0 BRA `(.L_x_2) ;  /* 0x0000000000480947 */ /* 0x000fea0003800000 */
[----:B------:R-:W1:Y:S01]  /*02c0*/  S2UR UR8, SR_CgaCtaId ;  /* 0x00000000000879c3 */ /* 0x000e620000008800 */
[----:B------:R-:W-:Y:S01]  /*02d0*/  UMOV UR4, 0x400 ;  /* 0x0000040000047882 */ /* 0x000fe20000000000 */
[----:B------:R-:W-:Y:S01]  /*02e0*/  UMOV UR5, 0x1 ;  /* 0x0000000100057882 */ /* 0x000fe20000000000 */
[----:B------:R-:W-:Y:S01]  /*02f0*/  UMOV UR6, 0x80 ;  /* 0x0000008000067882 */ /* 0x000fe20000000000 */
[----:B------:R-:W-:Y:S01]  /*0300*/  ELECT P0, URZ, PT ;  /* 0x00000000003f782f */ /* 0x000fe20003800000 */
[----:B------:R-:W-:-:S04]  /*0310*/  UIADD3 UR6, -UR6, 0x100000, URZ ;  /* 0x0010000006067890 */ /* 0x000fc8000fffe13f */
[----:B------:R-:W-:Y:S02]  /*0320*/  USHF.L.U32 UR7, UR6, 0xb, URZ ;  /* 0x0000000b06077899 */ /* 0x000fe4000800063f */
[----:B------:R-:W-:Y:S02]  /*0330*/  USHF.L.U32 UR6, UR6, 0x1, URZ ;  /* 0x0000000106067899 */ /* 0x000fe4000800063f */
[----:B-1----:R-:W-:Y:S02]  /*0340*/  ULEA UR8, UR8, UR4, 0x18 ;  /* 0x0000000408087291 */ /* 0x002fe4000f8ec03f */
[----:B------:R-:W-:-:S04]  /*0350*/  UIADD3 UR4, -UR5, 0x100000, URZ ;  /* 0x0010000005047890 */ /* 0x000fc8000fffe13f */
[----:B------:R-:W-:Y:S02]  /*0360*/  USHF.L.U32 UR5, UR4, 0xb, URZ ;  /* 0x0000000b04057899 */ /* 0x000fe4000800063f */
[----:B------:R-:W-:Y:S01]  /*0370*/  USHF.L.U32 UR4, UR4, 0x1, URZ ;  /* 0x0000000104047899 */ /* 0x000fe2000800063f */
[----:B------:R-:W1:Y:S11]  /*0380*/  FENCE.VIEW.ASYNC.S ;  /* 0x00000000000073c6 */ /* 0x000e760000000000 */
[----:B-1----:R1:W2:Y:S01]  /*0390*/  SYNCS.EXCH.64 URZ, [UR8+0x1aa50], UR4 ;  /* 0x01aa5004083f75b2 */ /* 0x0022a20008000100 */
[----:B------:R1:W3:Y:S01]  /*03a0*/  SYNCS.EXCH.64 URZ, [UR8+0x1aa60], UR6 ;  /* 0x01aa6006083f75b2 */ /* 0x0002e20008000100 */
[----:B------:R1:W4:Y:S01]  /*03b0*/  SYNCS.EXCH.64 URZ, [UR8+0x1aa58], UR4 ;  /* 0x01aa5804083f75b2 */ /* 0x0003220008000100 */
[----:B------:R1:W1:Y:S01]  /*03c0*/  SYNCS.EXCH.64 URZ, [UR8+0x1aa68], UR6 ;  /* 0x01aa6806083f75b2 */ /* 0x0002620008000100 */
[----:B------:R-:W-:Y:S01]  /*03d0*/  NOP ;  /* 0x0000000000007918 */ /* 0x000fe20000000000 */
.L_x_2:
[----:B------:R-:W5:Y:S01]  /*03e0*/  SHFL.IDX PT, R3, R0, RZ, 0x1f ;  /* 0x00001fff00037589 */ /* 0x000f6200000e0000 */
[----:B------:R-:W-:Y:S01]  /*03f0*/  NOP ;  /* 0x0000000000007918 */ /* 0x000fe20000000000 */
[----:B-----5:R-:W-:-:S13]  /*0400*/  ISETP.NE.AND P0, PT, R3, RZ, PT ;  /* 0x000000ff0300720c */ /* 0x020fda0003f05270 */
[----:B------:R-:W-:Y:S05]  /*0410*/  @P0 BRA `(.L_x_3) ;  /* 0x0000000000600947 */ /* 0x000fea0003800000 */
[----:B-1----:R-:W1:Y:S01]  /*0420*/  S2UR UR5, SR_CgaCtaId ;  /* 0x00000000000579c3 */ /* 0x002e620000008800 */
[----:B------:R-:W-:Y:S01]  /*0430*/  UMOV UR4, 0x400 ;  /* 0x0000040000047882 */ /* 0x000fe20000000000 */
[----:B------:R-:W-:Y:S01]  /*0440*/  UMOV UR6, 0x1 ;  /* 0x0000000100067882 */ /* 0x000fe20000000000 */
[----:B------:R-:W-:Y:S01]  /*0450*/  UMOV UR9, 0x100 ;  /* 0x0000010000097882 */ /* 0x000fe20000000000 */
[----:B------:R-:W-:-:S04]  /*0460*/  UIADD3 UR6, -UR6, 0x100000, URZ ;  /* 0x0010000006067890 */ /* 0x000fc8000fffe13f */
[----:B------:R-:W-:Y:S02]  /*0470*/  USHF.L.U32 UR7, UR6, 0xb, URZ ;  /* 0x0000000b06077899 */ /* 0x000fe4000800063f */
[----:B------:R-:W-:Y:S01]  /*0480*/  USHF.L.U32 UR6, UR6, 0x1, URZ ;  /* 0x0000000106067899 */ /* 0x000fe2000800063f */
[----:B------:R-:W-:Y:S01]  /*0490*/  ELECT P0, URZ, PT ;  /* 0x00000000003f782f */ /* 0x000fe20003800000 */
[----:B-1----:R-:W-:Y:S02]  /*04a0*/  ULEA UR8, UR5, UR4, 0x18 ;  /* 0x0000000405087291 */ /* 0x002fe4000f8ec03f */
[----:B------:R-:W-:-:S04]  /*04b0*/  UIADD3 UR4, -UR9, 0x100000, URZ ;  /* 0x0010000009047890 */ /* 0x000fc8000fffe13f */
[----:B------:R-:W-:Y:S02]  /*04c0*/  USHF.L.U32 UR5, UR4, 0xb, URZ ;  /* 0x0000000b04057899 */ /* 0x000fe4000800063f */
[----:B------:R-:W-:Y:S01]  /*04d0*/  USHF.L.U32 UR4, UR4, 0x1, URZ ;  /* 0x0000000104047899 */ /* 0x000fe2000800063f */
[----:B------:R-:W1:Y:S03]  /*04e0*/  FENCE.VIEW.ASYNC.S ;  /* 0x00000000000073c6 */ /* 0x000e660000000000 */
[----:B-1----:R1:W1:Y:S08]  /*04f0*/  SYNCS.EXCH.64 URZ, [UR8+0x1aa00], UR6 ;  /* 0x01aa0006083f75b2 */ /* 0x0022700008000100 */
[----:B------:R1:W1:Y:S01]  /*0500*/  SYNCS.EXCH.64 URZ, [UR8+0x1aa28], UR4 ;  /* 0x01aa2804083f75b2 */ /* 0x0002620008000100 */
        /* <DEDUP_REMOVED lines=8> */
[----:B------:R-:W-:Y:S01]  /*0590*/  NOP ;  /* 0x0000000000007918 */ /* 0x000fe20000000000 */
.L_x_3:
        /* <DEDUP_REMOVED lines=21> */
[----:B------:R-:W-:Y:S01]  /*06f0*/  NOP ;  /* 0x0000000000007918 */ /* 0x000fe20000000000 */
.L_x_4:
[----:B------:R-:W5:Y:S01]  /*0700*/  SHFL.IDX PT, R3, R0, RZ, 0x1f ;  /* 0x00001fff00037589 */ /* 0x000f6200000e0000 */
[----:B------:R-:W-:Y:S01]  /*0710*/  ELECT P0, URZ, PT ;  /* 0x00000000003f782f */ /* 0x000fe20003800000 */
[----:B------:R-:W-:Y:S01]  /*0720*/  NOP ;  /* 0x0000000000007918 */ /* 0x000fe20000000000 */
[----:B-1----:R-:W-:Y:S02]  /*0730*/  UMOV UR4, 0x80 ;  /* 0x0000008000047882 */ /* 0x002fe40000000000 */
[C---:B-----5:R-:W-:Y:S02]  /*0740*/  ISETP.NE.OR P0, PT, R3.reuse, RZ, !P0 ;  /* 0x000000ff0300720c */ /* 0x060fe40004705670 */
[----:B------:R-:W-:-:S11]  /*0750*/  ISETP.NE.AND P3, PT, R3, RZ, PT ;  /* 0x000000ff0300720c */ /* 0x000fd60003f65270 */
[----:B------:R-:W-:Y:S01]  /*0760*/  VOTEU.ALL UP2, P0 ;  /* 0x00000000003f7886 */ /* 0x000fe20000040000 */
[----:B------:R-:W-:Y:S01]  /*0770*/  VOTEU.ALL UP3, P0 ;  /* 0x00000000003f7886 */ /* 0x000fe20000060000 */
[----:B------:R-:W-:Y:S01]  /*0780*/  VOTEU.ALL UP4, P0 ;  /* 0x00000000003f7886 */ /* 0x000fe20000080000 */
[----:B------:R-:W-:Y:S02]  /*0790*/  VOTEU.ALL UP5, P0 ;  /* 0x00000000003f7886 */ /* 0x000fe400000a0000 */
[----:B------:R-:W1:Y:S01]  /*07a0*/  @!UP2 S2UR UR7, SR_CgaCtaId ;  /* 0x000000000007a9c3 */ /* 0x000e620000008800 */
[----:B------:R-:W-:Y:S01]  /*07b0*/  @!UP2 UMOV UR6, 0x400 ;  /* 0x000004000006a882 */ /* 0x000fe20000000000 */
[----:B------:R-:W-:-:S04]  /*07c0*/  @!UP2 UIADD3 UR4, -UR4, 0x100000, URZ ;  /* 0x001000000404a890 */ /* 0x000fc8000fffe13f */
[----:B------:R-:W-:Y:S02]  /*07d0*/  @!UP2 USHF.L.U32 UR5, UR4, 0xb, URZ ;  /* 0x0000000b0405a899 */ /* 0x000fe4000800063f */
[----:B------:R-:W-:Y:S02]  /*07e0*/  @!UP2 USHF.L.U32 UR4, UR4, 0x1, URZ ;  /* 0x000000010404a899 */ /* 0x000fe4000800063f */
[----:B-1----:R-:W-:Y:S01]  /*07f0*/  @!UP2 ULEA UR6, UR7, UR6, 0x18 ;  /* 0x000000060706a291 */ /* 0x002fe2000f8ec03f */
[----:B------:R-:W-:Y:S01]  /*0800*/  VOTEU.ALL UP2, P0 ;  /* 0x00000000003f7886 */ /* 0x000fe20000040000 */
[----:B------:R-:W1:Y:S10]  /*0810*/  FENCE.VIEW.ASYNC.S ;  /* 0x00000000000073c6 */ /* 0x000e740000000000 */
[----:B-1----:R1:W1:Y:S01]  /*0820*/  @!UP2 SYNCS.EXCH.64 URZ, [UR6+0x1aa90], UR4 ;  /* 0x01aa9004063fa5b2 */ /* 0x0022620008000100 */
[----:B------:R1:W1:Y:S01]  /*0830*/  @!UP3 SYNCS.EXCH.64 URZ, [UR6+0x1aa98], UR4 ;  /* 0x01aa9804063fb5b2 */ /* 0x0002620008000100 */
[----:B------:R1:W1:Y:S01]  /*0840*/  @!UP4 SYNCS.EXCH.64 URZ, [UR6+0x1aaa0], UR4 ;  /* 0x01aaa004063fc5b2 */ /* 0x0002620008000100 */
[----:B------:R1:W1:Y:S01]  /*0850*/  @!UP5 SYNCS.EXCH.64 URZ, [UR6+0x1aaa8], UR4 ;  /* 0x01aaa804063fd5b2 */ /* 0x0002620008000100 */
[----:B------:R-:W-:Y:S01]  /*0860*/  NOP ;  /* 0x0000000000007918 */ /* 0x000fe20000000000 */
[----:B------:R-:W-:Y:S05]  /*0870*/  @P3 BRA `(.L_x_5) ;  /* 0x0000000000583947 */ /* 0x000fea0003800000 */
[----:B-1----:R-:W1:Y:S01]  /*0880*/  S2UR UR5, SR_CgaCtaId ;  /* 0x00000000000579c3 */ /* 0x002e620000008800 */
[----:B------:R-:W-:Y:S01]  /*0890*/  UMOV UR4, 0x400 ;  /* 0x0000040000047882 */ /* 0x000fe20000000000 */
[----:B------:R-:W-:Y:S01]  /*08a0*/  UMOV UR6, 0x20 ;  /* 0x0000002000067882 */ /* 0x000fe20000000000 */
[----:B------:R-:W-:Y:S01]  /*08b0*/  UMOV UR7, 0x80 ;  /* 0x0000008000077882 */ /* 0x000fe20000000000 */
[----:B------:R-:W-:Y:S01]  /*08c0*/  ELECT P0, URZ, PT ;  /* 0x00000000003f782f */ /* 0x000fe20003800000 */
[----:B-1----:R-:W-:Y:S02]  /*08d0*/  ULEA UR8, UR5, UR4, 0x18 ;  /* 0x0000000405087291 */ /* 0x002fe4000f8ec03f */
[----:B------:R-:W-:-:S04]  /*08e0*/  UIADD3 UR4, -UR6, 0x100000, URZ ;  /* 0x0010000006047890 */ /* 0x000fc8000fffe13f */
[----:B------:R-:W-:Y:S02]  /*08f0*/  USHF.L.U32 UR5, UR4, 0xb, URZ ;  /* 0x0000000b04057899 */ /* 0x000fe4000800063f */
[----:B------:R-:W-:Y:S02]  /*0900*/  USHF.L.U32 UR4, UR4, 0x1, URZ ;  /* 0x0000000104047899 */ /* 0x000fe4000800063f */
        /* <DEDUP_REMOVED lines=13> */
.L_x_5:
[----:B------:R-:W-:Y:S01]  /*09e0*/  VOTEU.ANY UP2, P2 ;  /* 0x00000000003f7886 */ /* 0x000fe20001040100 */
[----:B-1----:R-:W-:Y:S01]  /*09f0*/  UMOV UR4, 0x40 ;  /* 0x0000004000047882 */ /* 0x002fe20000000000 */
[----:B------:R-:W-:Y:S01]  /*0a00*/  ISETP.NE.AND P3, PT, RZ, UR49, PT ;  /* 0x00000031ff007c0c */ /* 0x000fe2000bf65270 */
[----:B------:R-:W-:Y:S01]  /*0a10*/  NOP ;  /* 0x0000000000007918 */ /* 0x000fe20000000000 */
[----:B------:R-:W-:Y:S01]  /*0a20*/  ISETP.EQ.AND P0, PT, R4, 0x2, P1 ;  /* 0x000000020400780c */ /* 0x000fe20000f02270 */
[----:B------:R-:W1:Y:S01]  /*0a30*/  @UP2 S2UR UR7, SR_CgaCtaId ;  /* 0x00000000000729c3 */ /* 0x000e620000008800 */
[----:B------:R-:W-:Y:S01]  /*0a40*/  @UP2 UMOV UR6, 0x400 ;  /* 0x0000040000062882 */ /* 0x000fe20000000000 */
[----:B------:R-:W-:-:S04]  /*0a50*/  @UP2 UIADD3 UR4, -UR4, 0x100000, URZ ;  /* 0x0010000004042890 */ /* 0x000fc8000fffe13f */
[----:B------:R-:W-:Y:S02]  /*0a60*/  @UP2 USHF.L.U32 UR5, UR4, 0xb, URZ ;  /* 0x0000000b04052899 */ /* 0x000fe4000800063f */
[----:B------:R-:W-:Y:S02]  /*0a70*/  @UP2 USHF.L.U32 UR4, UR4, 0x1, URZ ;  /* 0x0000000104042899 */ /* 0x000fe4000800063f */
[----:B-1----:R-:W-:Y:S01]  /*0a80*/  @UP2 ULEA UR6, UR7, UR6, 0x18 ;  /* 0x0000000607062291 */ /* 0x002fe2000f8ec03f */
[----:B------:R-:W-:Y:S01]  /*0a90*/  VOTEU.ANY UP2, P2 ;  /* 0x00000000003f7886 */ /* 0x000fe20001040100 */
[----:B------:R-:W-:Y:S01]  /*0aa0*/  ISETP.EQ.AND P2, PT, R4, 0x1, P1 ;  /* 0x000000010400780c */ /* 0x000fe20000f42270 */
[----:B------:R-:W1:Y:S09]  /*0ab0*/  FENCE.VIEW.ASYNC.S ;  /* 0x00000000000073c6 */ /* 0x000e720000000000 */
[----:B-1----:R1:W2:Y:S01]  /*0ac0*/  @UP2 SYNCS.EXCH.64 URZ, [UR6+0x1aab0], UR4 ;  /* 0x01aab004063f25b2 */ /* 0x0022a20008000100 */
[----:B------:R-:W-:Y:S01]  /*0ad0*/  NOP ;  /* 0x0000000000007918 */ /* 0x000fe20000000000 */
[----:B--234-:R-:W-:Y:S06]  /*0ae0*/  BAR.SYNC.DEFER_BLOCKING 0x0 ;  /* 0x0000000000007b1d */ /* 0x01cfec0000010000 */
[----:B------:R-:W-:Y:S05]  /*0af0*/  @!P3 BRA `(.L_x_6) ;  /* 0x0000009c0024b947 */ /* 0x000fea0003800000 */
[----:B------:R-:W-:-:S06]  /*0b00*/  UISETP.GT.U32.AND UP0, UPT, UR10, 0x3, UPT ;  /* 0x000000030a00788c */ /* 0x000fcc000bf04070 */
[----:B------:R-:W-:-:S13]  /*0b10*/  PLOP3.LUT P0, PT, PT, PT, UP0, 0x80, 0x0 ;  /* 0x000000000000781c */ /* 0x000fda0003f0f008 */
[----:B-1----:R-:W-:Y:S05]  /*0b20*/  @P0 EXIT ;  /* 0x000000000000094d */ /* 0x002fea0003800000 */
.L_x_7:
[----:B------:R-:W-:-:S08]  /*0b30*/  NOP ;  /* 0x0000000000007918 */ /* 0x000fd00000000000 */
[----:B------:R-:W1:Y:S02]  /*0b40*/  USETMAXREG.TRY_ALLOC.CTAPOOL UP0, 0xf0 ;  /* 0x000000f0000079c8 */ /* 0x000e640008000600 */
[----:B-1----:R-:W-:-:S13]  /*0b50*/  PLOP3.LUT P0, PT, PT, PT, UP0, 0x80, 0x0 ;  /* 0x000000000000781c */ /* 0x002fda0003f0f008 */
[----:B------:R-:W-:Y:S05]  /*0b60*/  @!P0 BRA `(.L_x_7) ;  /* 0xfffffffc00f08947 */ /* 0x000fea000383ffff */
[----:B------:R-:W-:Y:S02]  /*0b70*/  ULDC UR4, c[0x0][0xa00] ;  /* 0x0002800000047ab9 */ /* 0x000fe40000000800 */
[----:B------:R-:W-:-:S13]  /*0b80*/  ISETP.GE.AND P0, PT, R17, UR4, PT ;  /* 0x0000000411007c0c */ /* 0x000fda000bf06270 */
[----:B------:R-:W-:Y:S05]  /*0b90*/  @P0 EXIT ;  /* 0x000000000000094d */ /* 0x000fea0003800000 */
[----:B------:R-:W-:Y:S01]  /*0ba0*/  SHF.R.S32.HI R3, RZ, 0x1f, R2 ;  /* 0x0000001fff037819 */ /* 0x000fe20000011402 */
[----:B------:R-:W1:Y:S01]  /*0bb0*/  S2UR UR4, SR_CgaCtaId ;  /* 0x00000000000479c3 */ /* 0x000e620000008800 */
[----:B------:R-:W-:Y:S01]  /*0bc0*/  UMOV UR37, 0x400 ;  /* 0x0000040000257882 */ /* 0x000fe20000000000 */
[----:B------:R-:W-:Y:S01]  /*0bd0*/  UISETP.NE.AND UP0, UPT, UR49, 0x1, UPT ;  /* 0x000000013100788c */ /* 0x000fe2000bf05270 */
[-C--:B------:R-:W-:Y:S01]  /*0be0*/  LEA.HI R3, R3, R2.reuse, RZ, 0x7 ;  /* 0x0000000203037211 */ /* 0x080fe200078f38ff */
[----:B------:R-:W-:Y:S01]  /*0bf0*/  IMAD.MOV.U32 R22, RZ, RZ, RZ ;  /* 0x000000ffff167224 */ /* 0x000fe200078e00ff */
[----:B------:R-:W-:Y:S02]  /*0c00*/  ULOP3.LUT UR46, UR48, 0x1, URZ, 0xfc, !UPT ;  /* 0x00000001302e7892 */ /* 0x000fe4000f8efc3f */
[----:B------:R-:W-:Y:S01]  /*0c10*/  LOP3.LUT R3, R3, 0xffffff80, RZ, 0xc0, !PT ;  /* 0xffffff8003037812 */ /* 0x000fe200078ec0ff */
[----:B------:R-:W-:Y:S02]  /*0c20*/  UP2UR UR5, UPR, URZ, 0x1 ;  /* 0x000000013f057883 */ /* 0x000fe40008000000 */
[----:B------:R-:W-:Y:S01]  /*0c30*/  USEL UR6, URZ, 0x1, UP0 ;  /* 0x000000013f067887 */ /* 0x000fe20008000000 */
[----:B------:R-:W-:Y:S01]  /*0c40*/  IADD3 R3, -R3, R2, RZ ;  /* 0x0000000203037210 */ /* 0x000fe20007ffe1ff */
[----:B------:R-:W-:Y:S01]  /*0c50*/  ULDC.64 UR50, c[0x0][0x198] ;  /* 0x0000660000327ab9 */ /* 0x000fe20000000a00 */
[----:B------:R-:W-:Y:S01]  /*0c60*/  UMOV UR44, URZ ;  /* 0x0000003f002c7c82 */ /* 0x000fe20008000000 */
[----:B------:R-:W-:Y:S01]  /*0c70*/  UMOV UR43, URZ ;  /* 0x0000003f002b7c82 */ /* 0x000fe20008000000 */
[----:B------:R-:W-:Y:S01]  /*0c80*/  SHF.R.S32.HI R0, RZ, 0x1f, R3 ;  /* 0x0000001fff007819 */ /* 0x000fe20000011403 */
[----:B------:R-:W-:Y:S01]  /*0c90*/  IMAD.U32 R23, RZ, RZ, UR6 ;  /* 0x00000006ff177e24 */ /* 0x000fe2000f8e00ff */
[----:B------:R-:W-:Y:S01]  /*0ca0*/  UMOV UR54, URZ ;  /* 0x0000003f00367c82 */ /* 0x000fe20008000000 */
[----:B------:R-:W-:Y:S01]  /*0cb0*/  ULDC.64 UR52, c[0x0][0x208] ;  /* 0x0000820000347ab9 */ /* 0x000fe20000000a00 */
[----:B------:R-:W-:-:S02]  /*0cc0*/  LEA.HI R4, R0, R3, RZ, 0x2 ;  /* 0x0000000300047211 */ /* 0x000fc400078f10ff */
[----:B------:R-:W-:Y:S02]  /*0cd0*/  LEA.HI R0, R0, R3, RZ, 0x5 ;  /* 0x0000000300007211 */ /* 0x000fe400078f28ff */
[--C-:B------:R-:W-:Y:S01]  /*0ce0*/  SHF.R.S32.HI R5, RZ, 0x2, R4.reuse ;  /* 0x00000002ff057819 */ /* 0x100fe20000011404 */
[----:B-1----:R-:W-:Y:S01]  /*0cf0*/  ULEA UR37, UR4, UR37, 0x18 ;  /* 0x0000002504257291 */ /* 0x002fe2000f8ec03f */
[----:B------:R-:W-:Y:S02]  /*0d00*/  SHF.R.S32.HI R6, RZ, 0x1f, R4 ;  /* 0x0000001fff067819 */ /* 0x000fe40000011404 */
[----:B------:R-:W-:Y:S01]  /*0d10*/  LOP3.LUT R4, R4, 0x7ffffffc, RZ, 0xc0, !PT ;  /* 0x7ffffffc04047812 */ /* 0x000fe200078ec0ff */
[----:B------:R-:W-:Y:S01]  /*0d20*/  UIADD3 UR4, UR37, 0x7000, URZ ;  /* 0x0000700025047890 */ /* 0x000fe2000fffe03f */
[----:B------:R-:W-:Y:S01]  /*0d30*/  LEA.HI R6, R6, R5, RZ, 0x3 ;  /* 0x0000000506067211 */ /* 0x000fe200078f18ff */
[----:B------:R-:W-:Y:S01]  /*0d40*/  USHF.R.U32.HI UR5, URZ, 0x4, UR37 ;  /* 0x000000043f057899 */ /* 0x000fe20008011625 */
[----:B------:R-:W-:Y:S01]  /*0d50*/  SHF.R.S32.HI R0, RZ, 0x5, R0 ;  /* 0x00000005ff007819 */ /* 0x000fe20000011400 */
[----:B------:R-:W-:Y:S01]  /*0d60*/  USHF.R.U32.HI UR4, URZ, 0x4, UR4 ;  /* 0x000000043f047899 */ /* 0x000fe20008011604 */
[----:B------:R-:W-:Y:S01]  /*0d70*/  LOP3.LUT R6, R6, 0xfffffff8, RZ, 0xc0, !PT ;  /* 0xfffffff806067812 */ /* 0x000fe200078ec0ff */
[----:B------:R-:W-:Y:S01]  /*0d80*/  IMAD.IADD R4, R3, 0x1, -R4 ;  /* 0x0000000103047824 */ /* 0x000fe200078e0a04 */
[----:B------:R-:W-:-:S02]  /*0d90*/  ULOP3.LUT UR5, UR5, 0x3fff, URZ, 0xc0, !UPT ;  /* 0x00003fff05057892 */ /* 0x000fc4000f8ec03f */
[----:B------:R-:W-:Y:S01]  /*0da0*/  ULOP3.LUT UR45, UR4, 0x3fff, URZ, 0xc0, !UPT ;  /* 0x00003fff042d7892 */ /* 0x000fe2000f8ec03f */
[----:B------:R-:W-:Y:S01]  /*0db0*/  IMAD.IADD R5, R5, 0x1, -R6 ;  /* 0x0000000105057824 */ /* 0x000fe200078e0a06 */
[----:B------:R-:W-:Y:S01]  /*0dc0*/  SHF.L.U32 R16, R4, 0x1, RZ ;  /* 0x0000000104107819 */ /* 0x000fe200000006ff */
[----:B------:R-:W-:Y:S02]  /*0dd0*/  ULOP3.LUT UR39, UR5, 0x10000, URZ, 0xfc, !UPT ;  /* 0x0001000005277892 */ /* 0x000fe4000f8efc3f */
[----:B------:R-:W-:Y:S01]  /*0de0*/  ULOP3.LUT UR38, UR45, 0x10000, URZ, 0xfc, !UPT ;  /* 0x000100002d267892 */ /* 0x000fe2000f8efc3f */
[----:B------:R-:W-:-:S11]  /*0df0*/  LEA R18, R0, R5, 0x4 ;  /* 0x0000000500127211 */ /* 0x000fd600078e20ff */
.L_x_85:
[----:B------:R-:W-:Y:S01]  /*0e00*/  ULDC UR8, c[0x0][0xa04] ;  /* 0x0002810000087ab9 */ /* 0x000fe20000000800 */
[----:B------:R-:W-:Y:S01]  /*0e10*/  R2UR UR42, R17 ;  /* 0x00000000112a72ca */ /* 0x000fe200000e0000 */
[----:B------:R-:W-:Y:S01]  /*0e20*/  UISETP.NE.AND UP0, UPT, UR8, 0x1, UPT ;  /* 0x000000010800788c */ /* 0x000fe2000bf05270 */
[----:B------:R-:W-:Y:S01]  /*0e30*/  ULDC UR4, c[0x0][0xa10] ;  /* 0x0002840000047ab9 */ /* 0x000fe20000000800 */
[----:B------:R-:W-:Y:S01]  /*0e40*/  ULDC UR36, c[0x0][0xa1c] ;  /* 0x0002870000247ab9 */ /* 0x000fe20000000800 */
[----:B------:R-:W-:Y:S02]  /*0e50*/  UISETP.NE.AND UP1, UPT, UR4, 0x1, UPT ;  /* 0x000000010400788c */ /* 0x000fe4000bf25270 */
[----:B------:R-:W-:-:S06]  /*0e60*/  UISETP.NE.AND UP2, UPT, UR49, 0x1, UPT ;  /* 0x000000013100788c */ /* 0x000fcc000bf45270 */
[----:B------:R-:W-:Y:S01]  /*0e70*/  @UP0 ULDC.64 UR6, c[0x0][0xa08] ;  /* 0x0002820000060ab9 */ /* 0x000fe20000000a00 */
[----:B------:R-:W-:Y:S01]  /*0e80*/  PLOP3.LUT P0, PT, PT, PT, UP2, 0x80, 0x0 ;  /* 0x000000000000781c */ /* 0x000fe20003f0f028 */
[----:B------:R-:W-:-:S03]  /*0e90*/  UIMAD.WIDE.U32 UR4, UR42, UR6, URZ ;  /* 0x000000062a0472a5 */ /* 0x000fc6000f8e003f */
[----:B------:R-:W-:Y:S01]  /*0ea0*/  @UP1 ULDC UR6, c[0x0][0xa18] ;  /* 0x0002860000061ab9 */ /* 0x000fe20000000800 */
[----:B------:R-:W-:Y:S02]  /*0eb0*/  @UP0 USHF.R.U32.HI UR42, URZ, UR7, UR5 ;  /* 0x000000073f2a0299 */ /* 0x000fe40008011605 */
[----:B------:R-:W-:Y:S01]  /*0ec0*/  UISETP.NE.AND UP0, UPT, UR36, 0x1, UPT ;  /* 0x000000012400788c */ /* 0x000fe2000bf05270 */
[----:B------:R-:W-:Y:S02]  /*0ed0*/  @UP1 ULDC UR4, c[0x0][0xa14] ;  /* 0x0002850000041ab9 */ /* 0x000fe40000000800 */
[----:B------:R-:W-:Y:S02]  /*0ee0*/  UIMAD.WIDE.U32 UR4, UR42, UR4, URZ ;  /* 0x000000042a0472a5 */ /* 0x000fe4000f8e003f */
[----:B------:R-:W-:Y:S01]  /*0ef0*/  IMAD R0, RZ, RZ, -UR42 ;  /* 0x8000002aff007e24 */ /* 0x000fe2000f8e02ff */
[----:B------:R-:W-:Y:S01]  /*0f00*/  UMOV UR41, UR42 ;  /* 0x0000002a00297c82 */ /* 0x000fe20008000000 */
[----:B------:R-:W-:-:S02]  /*0f10*/  @UP1 USHF.R.U32.HI UR41, URZ, UR6, UR5 ;  /* 0x000000063f291299 */ /* 0x000fc40008011605 */
[----:B------:R-:W-:Y:S02]  /*0f20*/  IMAD R0, R0, UR8, R17 ;  /* 0x0000000800007c24 */ /* 0x000fe4000f8e0211 */
[----:B------:R-:W-:Y:S02]  /*0f30*/  @UP0 ULDC.64 UR6, c[0x0][0xa20] ;  /* 0x0002880000060ab9 */ /* 0x000fe40000000a00 */
[----:B------:R-:W-:-:S03]  /*0f40*/  UIMAD.WIDE.U32 UR4, UR41, UR6, URZ ;  /* 0x00000006290472a5 */ /* 0x000fc6000f8e003f */
[----:B------:R-:W-:Y:S01]  /*0f50*/  UMOV UR6, UR41 ;  /* 0x0000002900067c82 */ /* 0x000fe20008000000 */
[----:B------:R-:W-:-:S04]  /*0f60*/  @UP0 USHF.R.U32.HI UR6, URZ, UR7, UR5 ;  /* 0x000000073f060299 */ /* 0x000fc80008011605 */
[----:B------:R-:W-:-:S04]  /*0f70*/  UIADD3 UR4, -UR6, URZ, URZ ;  /* 0x0000003f06047290 */ /* 0x000fc8000fffe13f */
[----:B------:R-:W-:Y:S01]  /*0f80*/  UIMAD UR36, UR36, UR4, UR41 ;  /* 0x00000004242472a4 */ /* 0x000fe2000f8e0229 */
[----:B--234-:R-:W-:Y:S11]  /*0f90*/  @!P0 BRA `(.L_x_8) ;  /* 0x0000000000688947 */ /* 0x01cff60003800000 */
[----:B------:R-:W-:-:S06]  /*0fa0*/  UISETP.NE.AND UP0, UPT, UR49, 0x2, UPT ;  /* 0x000000023100788c */ /* 0x000fcc000bf05270 */
[----:B------:R-:W-:-:S13]  /*0fb0*/  PLOP3.LUT P1, PT, PT, PT, UP0, 0x80, 0x0 ;  /* 0x000000000000781c */ /* 0x000fda0003f2f008 */
[----:B------:R-:W-:Y:S05]  /*0fc0*/  @!P1 BRA `(.L_x_9) ;  /* 0x0000000000449947 */ /* 0x000fea0003800000 */
[----:B------:R-:W-:-:S06]  /*0fd0*/  UISETP.NE.AND UP0, UPT, UR49, 0x3, UPT ;  /* 0x000000033100788c */ /* 0x000fcc000bf05270 */
[----:B------:R-:W-:-:S13]  /*0fe0*/  PLOP3.LUT P1, PT, PT, PT, UP0, 0x80, 0x0 ;  /* 0x000000000000781c */ /* 0x000fda0003f2f008 */
[----:B------:R-:W-:Y:S05]  /*0ff0*/  @!P1 BRA `(.L_x_10) ;  /* 0x0000000000249947 */ /* 0x000fea0003800000 */
[----:B------:R-:W-:-:S06]  /*1000*/  UISETP.NE.AND UP0, UPT, UR49, 0x4, UPT ;  /* 0x000000043100788c */ /* 0x000fcc000bf05270 */
[----:B------:R-:W-:-:S13]  /*1010*/  PLOP3.LUT P1, PT, PT, PT, UP0, 0x80, 0x0 ;  /* 0x000000000000781c */ /* 0x000fda0003f2f008 */
[----:B------:R-:W-:Y:S05]  /*1020*/  @P1 BRA `(.L_x_11) ;  /* 0x0000000000541947 */ /* 0x000fea0003800000 */
[----:B------:R-:W-:Y:S02]  /*1030*/  UIADD3 UR4, UR44, -0x1, URZ ;  /* 0xffffffff2c047890 */ /* 0x000fe4000fffe03f */
[----:B------:R-:W-:Y:S02]  /*1040*/  ULOP3.LUT UR44, UR44, 0x1, URZ, 0xc, !UPT ;  /* 0x000000012c2c7892 */ /* 0x000fe4000f8e0c3f */
[----:B------:R-:W-:-:S04]  /*1050*/  ULOP3.LUT UR4, UR4, 0x2, URZ, 0xc0, !UPT ;  /* 0x0000000204047892 */ /* 0x000fc8000f8ec03f */
[----:B------:R-:W-:-:S04]  /*1060*/  USHF.R.U32.HI UR4, URZ, 0x1, UR4 ;  /* 0x000000013f047899 */ /* 0x000fc80008011604 */
[----:B------:R-:W-:Y:S01]  /*1070*/  ULOP3.LUT UR43, UR43, UR4, URZ, 0x3c, !UPT ;  /* 0x000000042b2b7292 */ /* 0x000fe2000f8e3c3f */
[----:B------:R-:W-:Y:S11]  /*1080*/  BRA `(.L_x_11) ;  /* 0x00000000003c7947 */ /* 0x000ff60003800000 */
.L_x_10:
[----:B------:R-:W-:Y:S02]  /*1090*/  ULOP3.LUT UP0, URZ, UR44, 0x2, URZ, 0xc0, !UPT ;  /* 0x000000022c3f7892 */ /* 0x000fe4000f80c03f */
[----:B------:R-:W-:Y:S02]  /*10a0*/  ULOP3.LUT UR44, UR44, 0x1, URZ, 0xc0, !UPT ;  /* 0x000000012c2c7892 */ /* 0x000fe4000f8ec03f */
[----:B------:R-:W-:-:S04]  /*10b0*/  USEL UR4, URZ, 0x1, UP0 ;  /* 0x000000013f047887 */ /* 0x000fc80008000000 */
[----:B------:R-:W-:Y:S01]  /*10c0*/  ULOP3.LUT UR43, UR43, UR4, URZ, 0x3c, !UPT ;  /* 0x000000042b2b7292 */ /* 0x000fe2000f8e3c3f */
[----:B------:R-:W-:Y:S11]  /*10d0*/  BRA `(.L_x_11) ;  /* 0x0000000000287947 */ /* 0x000ff60003800000 */
.L_x_9:
[----:B------:R-:W-:Y:S02]  /*10e0*/  UIADD3 UR4, UR44, 0x1, URZ ;  /* 0x000000012c047890 */ /* 0x000fe4000fffe03f */
[----:B------:R-:W-:Y:S02]  /*10f0*/  ULOP3.LUT UR44, UR44, 0x1, URZ, 0xc, !UPT ;  /* 0x000000012c2c7892 */ /* 0x000fe4000f8e0c3f */
[----:B------:R-:W-:-:S04]  /*1100*/  UISETP.GT.U32.AND UP0, UPT, UR4, 0x1, UPT ;  /* 0x000000010400788c */ /* 0x000fc8000bf04070 */
[----:B------:R-:W-:-:S04]  /*1110*/  USEL UR4, URZ, 0x1, !UP0 ;  /* 0x000000013f047887 */ /* 0x000fc8000c000000 */
[----:B------:R-:W-:Y:S01]  /*1120*/  ULOP3.LUT UR43, UR43, UR4, URZ, 0x3c, !UPT ;  /* 0x000000042b2b7292 */ /* 0x000fe2000f8e3c3f */
[----:B------:R-:W-:Y:S11]  /*1130*/  BRA `(.L_x_11) ;  /* 0x0000000000107947 */ /* 0x000ff60003800000 */
.L_x_8:
[----:B------:R-:W-:Y:S02]  /*1140*/  UISETP.GT.U32.AND UP0, UPT, UR44, 0x1, UPT ;  /* 0x000000012c00788c */ /* 0x000fe4000bf04070 */
[----:B------:R-:W-:Y:S02]  /*1150*/  ULOP3.LUT UR44, UR44, 0x1, URZ, 0xc0, !UPT ;  /* 0x000000012c2c7892 */ /* 0x000fe4000f8ec03f */
[----:B------:R-:W-:-:S04]  /*1160*/  USEL UR4, URZ, 0x1, !UP0 ;  /* 0x000000013f047887 */ /* 0x000fc8000c000000 */
[----:B------:R-:W-:-:S12]  /*1170*/  ULOP3.LUT UR43, UR43, UR4, URZ, 0x3c, !UPT ;  /* 0x000000042b2b7292 */ /* 0x000fd8000f8e3c3f */
.L_x_11:
[----:B------:R-:W-:Y:S05]  /*1180*/  @!P0 BRA `(.L_x_12) ;  /* 0x00000000004c8947 */ /* 0x000fea0003800000 */
[----:B------:R-:W-:-:S06]  /*1190*/  UISETP.NE.AND UP0, UPT, UR49, 0x2, UPT ;  /* 0x000000023100788c */ /* 0x000fcc000bf05270 */
[----:B------:R-:W-:-:S13]  /*11a0*/  PLOP3.LUT P0, PT, PT, PT, UP0, 0x80, 0x0 ;  /* 0x000000000000781c */ /* 0x000fda0003f0f008 */
[----:B------:R-:W-:Y:S05]  /*11b0*/  @!P0 BRA `(.L_x_13) ;  /* 0x0000000000348947 */ /* 0x000fea0003800000 */
[----:B------:R-:W-:-:S06]  /*11c0*/  UISETP.NE.AND UP0, UPT, UR49, 0x3, UPT ;  /* 0x000000033100788c */ /* 0x000fcc000bf05270 */
[----:B------:R-:W-:-:S13]  /*11d0*/  PLOP3.LUT P0, PT, PT, PT, UP0, 0x80, 0x0 ;  /* 0x000000000000781c */ /* 0x000fda0003f0f008 */
[----:B------:R-:W-:Y:S05]  /*11e0*/  @!P0 BRA `(.L_x_14) ;  /* 0x00000000001c8947 */ /* 0x000fea0003800000 */
[----:B------:R-:W-:Y:S01]  /*11f0*/  UISETP.NE.AND UP0, UPT, UR49, 0x4, UPT ;  /* 0x000000043100788c */ /* 0x000fe2000bf05270 */
[----:B------:R-:W-:-:S05]  /*1200*/  R2UR UR40, R0 ;  /* 0x00000000002872ca */ /* 0x000fca00000e0000 */
[----:B------:R-:W-:-:S13]  /*1210*/  PLOP3.LUT P0, PT, PT, PT, UP0, 0x80, 0x0 ;  /* 0x000000000000781c */ /* 0x000fda0003f0f008 */
[----:B------:R-:W-:Y:S05]  /*1220*/  @P0 BRA `(.L_x_15) ;  /* 0x00000000002c0947 */ /* 0x000fea0003800000 */
[----:B------:R-:W-:-:S04]  /*1230*/  LEA R3, R0, 0x3, 0x1 ;  /* 0x0000000300037811 */ /* 0x000fc800078e08ff */
[----:B------:R-:W-:Y:S01]  /*1240*/  R2UR UR40, R3 ;  /* 0x00000000032872ca */ /* 0x000fe200000e0000 */
[----:B------:R-:W-:-:S14]  /*1250*/  BRA `(.L_x_15) ;  /* 0x0000000000207947 */ /* 0x000fdc0003800000 */
.L_x_14:
[----:B------:R-:W-:-:S04]  /*1260*/  LEA R3, R0, 0x2, 0x1 ;  /* 0x0000000200037811 */ /* 0x000fc800078e08ff */
[----:B------:R-:W-:Y:S01]  /*1270*/  R2UR UR40, R3 ;  /* 0x00000000032872ca */ /* 0x000fe200000e0000 */
[----:B------:R-:W-:-:S14]  /*1280*/  BRA `(.L_x_15) ;  /* 0x0000000000147947 */ /* 0x000fdc0003800000 */
.L_x_13:
[----:B------:R-:W-:-:S04]  /*1290*/  LEA R3, R0, 0x1, 0x1 ;  /* 0x0000000100037811 */ /* 0x000fc800078e08ff */
[----:B------:R-:W-:Y:S01]  /*12a0*/  R2UR UR40, R3 ;  /* 0x00000000032872ca */ /* 0x000fe200000e0000 */
[----:B------:R-:W-:-:S14]  /*12b0*/  BRA `(.L_x_15) ;  /* 0x0000000000087947 */ /* 0x000fdc0003800000 */
.L_x_12:
[----:B------:R-:W-:-:S05]  /*12c0*/  IMAD.SHL.U32 R3, R0, 0x2, RZ ;  /* 0x0000000200037824 */ /* 0x000fca00078e00ff */
[----:B------:R-:W-:-:S15]  /*12d0*/  R2UR UR40, R3 ;  /* 0x00000000032872ca */ /* 0x000fde00000e0000 */
.L_x_15:
[----:B------:R-:W-:Y:S01]  /*12e0*/  ULOP3.LUT UR6, UR47, 0x1, URZ, 0xfc, !UPT ;  /* 0x000000012f067892 */ /* 0x000fe2000f8efc3f */
[----:B------:R-:W-:Y:S01]  /*12f0*/  LEA R0, R0, 0xbf, 0x7 ;  /* 0x000000bf00007811 */ /* 0x000fe200078e38ff */
[----:B------:R-:W-:Y:S02]  /*1300*/  ULDC UR4, c[0x0][0x28c] ;  /* 0x0000a30000047ab9 */ /* 0x000fe40000000800 */
[----:B------:R-:W-:Y:S01]  /*1310*/  UIADD3 UR4, UR4, 0x3f, URZ ;  /* 0x0000003f04047890 */ /* 0x000fe2000fffe03f */
[----:B------:R-:W-:Y:S01]  /*1320*/  SHF.R.S32.HI R3, RZ, 0x1f, R0 ;  /* 0x0000001fff037819 */ /* 0x000fe20000011400 */
[----:B------:R-:W-:Y:S02]  /*1330*/  UISETP.NE.AND UP0, UPT, UR6, 0x3, UPT ;  /* 0x000000030600788c */ /* 0x000fe4000bf05270 */
[----:B------:R-:W-:Y:S01]  /*1340*/  USHF.R.S32.HI UR5, URZ, 0x1f, UR4 ;  /* 0x0000001f3f057899 */ /* 0x000fe20008011404 */
[----:B------:R-:W-:-:S03]  /*1350*/  LEA.HI R3, R3, R0, RZ, 0x6 ;  /* 0x0000000003037211 */ /* 0x000fc600078f30ff */
[----:B------:R-:W-:Y:S01]  /*1360*/  PLOP3.LUT P0, PT, PT, PT, UP0, 0x80, 0x0 ;  /* 0x000000000000781c */ /* 0x000fe20003f0f008 */
[----:B------:R-:W-:Y:S01]  /*1370*/  ULEA.HI UR5, UR5, UR4, URZ, 0x6 ;  /* 0x0000000405057291 */ /* 0x000fe2000f8f303f */
[----:B------:R-:W-:-:S03]  /*1380*/  SHF.R.S32.HI R0, RZ, 0x6, R3 ;  /* 0x00000006ff007819 */ /* 0x000fc60000011403 */
[----:B------:R-:W-:-:S06]  /*1390*/  USHF.R.S32.HI UR5, URZ, 0x6, UR5 ;  /* 0x000000063f057899 */ /* 0x000fcc0008011405 */
[----:B------:R-:W-:Y:S02]  /*13a0*/  VIMNMX R0, R0, UR5, PT ;  /* 0x0000000500007c48 */ /* 0x000fe4000bfe0100 */
[----:B------:R-:W-:Y:S05]  /*13b0*/  @!P0 BRA `(.L_x_16) ;  /* 0x0000000000048947 */ /* 0x000fea0003800000 */
[----:B------:R-:W-:Y:S01]  /*13c0*/  BPT.TRAP 0x1 ;  /* 0x000000040000795c */ /* 0x000fe20000300000 */
.L_x_16:
[----:B------:R-:W-:Y:S01]  /*13d0*/  ULEA UR4, UR44, UR37, 0x3 ;  /* 0x000000252c047291 */ /* 0x000fe2000f8e183f */
[----:B------:R-:W-:Y:S01]  /*13e0*/  MOV R3, UR43 ;  /* 0x0000002b00037c02 */ /* 0x000fe20008000f00 */
[----:B------:R-:W-:-:S03]  /*13f0*/  UISETP.NE.AND UP0, UPT, UR46, 0x3, UPT ;  /* 0x000000032e00788c */ /* 0x000fc6000bf05270 */
[----:B------:R-:W-:-:S03]  /*1400*/  SHF.L.U32 R3, R3, 0x1f, RZ ;  /* 0x0000001f03037819 */ /* 0x000fc600000006ff */
[----:B------:R-:W-:Y:S01]  /*1410*/  PLOP3.LUT P0, PT, PT, PT, UP0, 0x80, 0x0 ;  /* 0x000000000000781c */ /* 0x000fe20003f0f008 */
[----:B------:R-:W1:Y:S02]  /*1420*/  SYNCS.PHASECHK.TRANS64.TRYWAIT P1, [UR4+0x1aa50], R3 ;  /* 0x01aa5003ff0075a7 */ /* 0x000e640008020144 */
[----:B-1----:R-:W-:Y:S10]  /*1430*/  @!P1 BRA `(.L_x_17) ;  /* 0x000000b400b49947 */ /* 0x002ff40003800000 */
.L_x_132:
[----:B------:R-:W-:Y:S05]  /*1440*/  @!P0 BRA `(.L_x_18) ;  /* 0x0000000000048947 */ /* 0x000fea0003800000 */
[----:B------:R-:W-:Y:S01]  /*1450*/  BPT.TRAP 0x1 ;  /* 0x000000040000795c */ /* 0x000fe20000300000 */
.L_x_18:
[----:B------:R-:W-:Y:S01]  /*1460*/  ULEA UR34, UR54, UR37, 0x3 ;  /* 0x0000002536227291 */ /* 0x000fe2000f8e183f */
[----:B-1----:R-:W-:Y:S01]  /*1470*/  SHF.L.U32 R3, R22, 0x1f, RZ ;  /* 0x0000001f16037819 */ /* 0x002fe200000006ff */
[----:B------:R-:W-:Y:S01]  /*1480*/  UIADD3 UR35, UR37, 0x1aa90, URZ ;  /* 0x0001aa9025237890 */ /* 0x000fe2000fffe03f */
[----:B------:R-:W-:Y:S01]  /*1490*/  SHF.L.U32 R4, R23, 0x1f, RZ ;  /* 0x0000001f17047819 */ /* 0x000fe200000006ff */
[----:B------:R-:W-:Y:S02]  /*14a0*/  ULEA UR33, UR49, 0xfffffff8, 0x3 ;  /* 0xfffffff831217891 */ /* 0x000fe4000f8e183f */
[----:B------:R-:W-:Y:S02]  /*14b0*/  ULEA UR32, UR49, UR35, 0x3 ;  /* 0x0000002331207291 */ /* 0x000fe4000f8e183f */
[----:B------:R-:W-:Y:S01]  /*14c0*/  ULOP3.LUT UR33, UR33, 0x8, URZ, 0xc, !UPT ;  /* 0x0000000821217892 */ /* 0x000fe2000f8e0c3f */
[----:B------:R-:W1:Y:S02]  /*14d0*/  SYNCS.PHASECHK.TRANS64.TRYWAIT P1, [UR34+0x1aa00], R3 ;  /* 0x01aa0003ff0075a7 */ /* 0x000e640008020162 */
[----:B-1----:R-:W-:Y:S09]  /*14e0*/  @!P1 BRA `(.L_x_19) ;  /* 0x000000b400a09947 */ /* 0x002ff20003800000 */
.L_x_133:
[----:B------:R-:W2:Y:S02]  /*14f0*/  SYNCS.PHASECHK.TRANS64.TRYWAIT P1, [UR32+-0x8], R4 ;  /* 0xfffff804ff0075a7 */ /* 0x000ea40008020160 */
[----:B--2---:R-:W-:Y:S05]  /*1500*/  @!P1 BRA `(.L_x_20) ;  /* 0x000000b400b09947 */ /* 0x004fea0003800000 */
.L_x_134:
[----:B------:R-:W-:Y:S01]  /*1510*/  UIMAD UR30, UR54, 0x380, UR38 ;  /* 0x00000380361e78a4 */ /* 0x000fe2000f8e0226 */
[----:B------:R-:W-:Y:S01]  /*1520*/  WARPGROUP.ARRIVE ;  /* 0x00000000000079c5 */ /* 0x000fe20000000000 */
[----:B------:R-:W-:Y:S01]  /*1530*/  UIMAD UR28, UR44, 0x380, UR39 ;  /* 0x000003802c1c78a4 */ /* 0x000fe2000f8e0227 */
[----:B-1----:R-:W-:Y:S01]  /*1540*/  IMAD.U32 R3, RZ, RZ, UR40 ;  /* 0x00000028ff037e24 */ /* 0x002fe2000f8e00ff */
[----:B------:R-:W-:Y:S01]  /*1550*/  UMOV UR31, 0xc0000010 ;  /* 0xc0000010001f7882 */ /* 0x000fe20000000000 */
[----:B------:R-:W-:Y:S01]  /*1560*/  UMOV UR29, 0xc0000010 ;  /* 0xc0000010001d7882 */ /* 0x000fe20000000000 */
[----:B------:R-:W-:Y:S01]  /*1570*/  UIADD3 UR6, UR30, 0x80, URZ ;  /* 0x000000801e067890 */ /* 0x000fe2000fffe03f */
[C---:B------:R-:W-:Y:S01]  /*1580*/  VIADD R4, R16.reuse, 0x8 ;  /* 0x0000000810047836 */ /* 0x040fe20000000000 */
[----:B------:R-:W-:Y:S01]  /*1590*/  UIADD3 UR4, UR28, 0x80, URZ ;  /* 0x000000801c047890 */ /* 0x000fe2000fffe03f */
[----:B------:R-:W-:Y:S01]  /*15a0*/  LEA R3, R3, R18, 0x6 ;  /* 0x0000001203037211 */ /* 0x000fe200078e30ff */
[----:B------:R-:W-:Y:S01]  /*15b0*/  UMOV UR7, 0xc0000010 ;  /* 0xc000001000077882 */ /* 0x000fe20000000000 */
[----:B------:R-:W-:Y:S01]  /*15c0*/  HGMMA.64x64x16.F32.BF16 R24, gdesc[UR28], RZ, !UPT, gsb0 ;  /* 0x00e000001c1879f0 */ /* 0x000fe2000c0018ff */
[----:B------:R-:W-:Y:S01]  /*15d0*/  UMOV UR5, 0xc0000010 ;  /* 0xc000001000057882 */ /* 0x000fe20000000000 */
[----:B------:R-:W-:Y:S01]  /*15e0*/  UIADD3 UR10, UR30, 0x100, URZ ;  /* 0x000001001e0a7890 */ /* 0x000fe2000fffe03f */
[C---:B------:R-:W-:Y:S01]  /*15f0*/  VIADD R5, R3.reuse, 0x8 ;  /* 0x0000000803057836 */ /* 0x040fe20000000000 */
[----:B------:R-:W-:Y:S01]  /*1600*/  UIADD3 UR8, UR28, 0x100, URZ ;  /* 0x000001001c087890 */ /* 0x000fe2000fffe03f */
[----:B------:R-:W-:Y:S01]  /*1610*/  ISETP.GE.AND P6, PT, R3, R4, PT ;  /* 0x000000040300720c */ /* 0x000fe20003fc6270 */
[----:B------:R-:W-:Y:S01]  /*1620*/  UMOV UR11, 0xc0000010 ;  /* 0xc0000010000b7882 */ /* 0x000fe20000000000 */
[----:B------:R-:W-:Y:S01]  /*1630*/  UMOV UR9, 0xc0000010 ;  /* 0xc000001000097882 */ /* 0x000fe20000000000 */
[----:B------:R-:W-:Y:S01]  /*1640*/  UIADD3 UR14, UR30, 0x180, URZ ;  /* 0x000001801e0e7890 */ /* 0x000fe2000fffe03f */
[C---:B------:R-:W-:Y:S01]  /*1650*/  IADD3 R4, R16.reuse, 0x10, RZ ;  /* 0x0000001010047810 */ /* 0x040fe20007ffe0ff */
[----:B------:R-:W-:Y:S01]  /*1660*/  UIADD3 UR12, UR28, 0x180, URZ ;  /* 0x000001801c0c7890 */ /* 0x000fe2000fffe03f */
[CC--:B------:R-:W-:Y:S01]  /*1670*/  ISETP.GE.AND P1, PT, R5.reuse, R16.reuse, PT ;  /* 0x000000100500720c */ /* 0x0c0fe20003f26270 */
[----:B------:R-:W-:Y:S01]  /*1680*/  UMOV UR15, 0xc0000010 ;  /* 0xc0000010000f7882 */ /* 0x000fe20000000000 */
[----:B------:R-:W-:Y:S01]  /*1690*/  UMOV UR13, 0xc0000010 ;  /* 0xc0000010000d7882 */ /* 0x000fe20000000000 */
[----:B------:R-:W-:Y:S01]  /*16a0*/  UIADD3 UR18, UR30, 0x200, URZ ;  /* 0x000002001e127890 */ /* 0x000fe2000fffe03f */
[----:B------:R-:W-:Y:S01]  /*16b0*/  ISETP.GT.AND P3, PT, R5, R16, PT ;  /* 0x000000100500720c */ /* 0x000fe20003f64270 */
[----:B------:R-:W-:Y:S01]  /*16c0*/  UIADD3 UR16, UR28, 0x200, URZ ;  /* 0x000002001c107890 */ /* 0x000fe2000fffe03f */
[C---:B------:R-:W-:Y:S01]  /*16d0*/  ISETP.GE.AND P2, PT, R3.reuse, R4, PT ;  /* 0x000000040300720c */ /* 0x040fe20003f46270 */
[----:B------:R-:W-:Y:S01]  /*16e0*/  UMOV UR19, 0xc0000010 ;  /* 0xc000001000137882 */ /* 0x000fe20000000000 */
[----:B------:R-:W-:Y:S01]  /*16f0*/  UMOV UR17, 0xc0000010 ;  /* 0xc000001000117882 */ /* 0x000fe20000000000 */
[----:B------:R-:W-:Y:S01]  /*1700*/  UIADD3 UR22, UR30, 0x280, URZ ;  /* 0x000002801e167890 */ /* 0x000fe2000fffe03f */
[C---:B------:R-:W-:Y:S01]  /*1710*/  VIADD R4, R16.reuse, 0x18 ;  /* 0x0000001810047836 */ /* 0x040fe20000000000 */
[----:B------:R-:W-:Y:S01]  /*1720*/  UIADD3 UR20, UR28, 0x280, URZ ;  /* 0x000002801c147890 */ /* 0x000fe2000fffe03f */
[C---:B------:R-:W-:Y:S01]  /*1730*/  VIADD R6, R16.reuse, 0x9 ;  /* 0x0000000910067836 */ /* 0x040fe20000000000 */
[----:B------:R-:W-:Y:S01]  /*1740*/  UMOV UR23, 0xc0000010 ;  /* 0xc000001000177882 */ /* 0x000fe20000000000 */
[----:B------:R-:W-:Y:S01]  /*1750*/  UMOV UR21, 0xc0000010 ;  /* 0xc000001000157882 */ /* 0x000fe20000000000 */
[----:B------:R-:W-:Y:S01]  /*1760*/  UIADD3 UR26, UR30, 0x300, URZ ;  /* 0x000003001e1a7890 */ /* 0x000fe2000fffe03f */
[C---:B------:R-:W-:Y:S01]  /*1770*/  VIADD R8, R16.reuse, 0x11 ;  /* 0x0000001110087836 */ /* 0x040fe20000000000 */
[----:B------:R-:W-:Y:S01]  /*1780*/  UIADD3 UR24, UR28, 0x300, URZ ;  /* 0x000003001c187890 */ /* 0x000fe2000fffe03f */
[C---:B------:R-:W-:Y:S01]  /*1790*/  ISETP.GE.AND P5, PT, R3.reuse, R6, PT ;  /* 0x000000060300720c */ /* 0x040fe20003fa6270 */
[----:B------:R-:W-:Y:S01]  /*17a0*/  UMOV UR27, 0xc0000010 ;  /* 0xc0000010001b7882 */ /* 0x000fe20000000000 */
[----:B------:R-:W-:Y:S01]  /*17b0*/  UMOV UR25, 0xc0000010 ;  /* 0xc000001000197882 */ /* 0x000fe20000000000 */
[----:B------:R-:W-:Y:S01]  /*17c0*/  VIADD R6, R16, 0x20 ;  /* 0x0000002010067836 */ /* 0x000fe20000000000 */
[----:B------:R-:W-:-:S02]  /*17d0*/  ISETP.GE.AND P4, PT, R3, R8, PT ;  /* 0x000000080300720c */ /* 0x000fc40003f86270 */
[----:B------:R-:W-:Y:S01]  /*17e0*/  P2R R9, PR, RZ, 0x1 ;  /* 0x00000001ff097803 */ /* 0x000fe20000000000 */
[----:B------:R-:W-:Y:S02]  /*17f0*/  WARPGROUP.DEPBAR.LE gsb0, 0x0 ;  /* 0x00008000000079c5 */ /* 0x000fe40000010000 */
[----:B------:R-:W-:-:S06]  /*1800*/  WARPGROUP.ARRIVE ;  /* 0x00000000000079c5 */ /* 0x000fcc0000000000 */
[----:B------:R-:W-:Y:S01]  /*1810*/  HGMMA.64x64x16.F32.BF16 R24, gdesc[UR4], R24, gsb0 ;  /* 0x00e00000041879f0 */ /* 0x000fe20008001818 */
[----:B------:R-:W-:Y:S02]  /*1820*/  ULDC UR6, c[0x0][0x604] ;  /* 0x0001810000067ab9 */ /* 0x000fe40000000800 */
[----:B------:R-:W-:Y:S02]  /*1830*/  WARPGROUP.DEPBAR.LE gsb0, 0x0 ;  /* 0x00008000000079c5 */ /* 0x000fe40000010000 */
[----:B------:R-:W-:-:S06]  /*1840*/  WARPGROUP.ARRIVE ;  /* 0x00000000000079c5 */ /* 0x000fcc0000000000 */
[----:B------:R-:W-:Y:S03]  /*1850*/  HGMMA.64x64x16.F32.BF16 R24, gdesc[UR8], R24, gsb0 ;  /* 0x00e00000081879f0 */ /* 0x000fe60008001818 */
        /* <DEDUP_REMOVED lines=13> */
[----:B------:R-:W-:Y:S02]  /*1930*/  FSEL R26, R26, -INF , P1 ;  /* 0xff8000001a1a7808 */ /* 0x000fe40000800000 */
[-C--:B------:R-:W-:Y:S02]  /*1940*/  ISETP.GE.AND P1, PT, R3, R16.reuse, PT ;  /* 0x000000100300720c */ /* 0x080fe40003f26270 */
[----:B------:R-:W-:Y:S02]  /*1950*/  FSEL R27, R27, -INF , P3 ;  /* 0xff8000001b1b7808 */ /* 0x000fe40001800000 */
[----:B------:R-:W-:-:S02]  /*1960*/  ISETP.GT.AND P3, PT, R3, R16, PT ;  /* 0x000000100300720c */ /* 0x000fc40003f64270 */
[----:B------:R-:W-:Y:S02]  /*1970*/  FSEL R24, R24, -INF , P1 ;  /* 0xff80000018187808 */ /* 0x000fe40000800000 */
[----:B------:R-:W-:Y:S02]  /*1980*/  FSEL R30, R30, -INF , P1 ;  /* 0xff8000001e1e7808 */ /* 0x000fe40000800000 */
[----:B------:R-:W-:Y:S02]  /*1990*/  ISETP.GE.AND P1, PT, R3, R4, PT ;  /* 0x000000040300720c */ /* 0x000fe40003f26270 */
[----:B------:R-:W-:Y:S02]  /*19a0*/  IADD3 R4, R16, 0x19, RZ ;  /* 0x0000001910047810 */ /* 0x000fe40007ffe0ff */
[----:B------:R-:W-:Y:S02]  /*19b0*/  FSEL R25, R25, -INF , P3 ;  /* 0xff80000019197808 */ /* 0x000fe40001800000 */
[----:B------:R-:W-:-:S02]  /*19c0*/  FSEL R31, R31, -INF , P3 ;  /* 0xff8000001f1f7808 */ /* 0x000fc40001800000 */
[C---:B------:R-:W-:Y:S01]  /*19d0*/  ISETP.GE.AND P3, PT, R3.reuse, R4, PT ;  /* 0x000000040300720c */ /* 0x040fe20003f66270 */
[----:B------:R-:W-:Y:S01]  /*19e0*/  VIADD R4, R16, 0x21 ;  /* 0x0000002110047836 */ /* 0x000fe20000000000 */
[----:B------:R-:W-:Y:S02]  /*19f0*/  FSEL R28, R28, -INF , P6 ;  /* 0xff8000001c1c7808 */ /* 0x000fe40003000000 */
[----:B------:R-:W-:Y:S02]  /*1a00*/  FMNMX R5, R24, R25, !PT ;  /* 0x0000001918057209 */ /* 0x000fe40007800000 */
[----:B------:R-:W-:Y:S02]  /*1a10*/  FSEL R34, R34, -INF , P6 ;  /* 0xff80000022227808 */ /* 0x000fe40003000000 */
[----:B------:R-:W-:Y:S02]  /*1a20*/  ISETP.GE.AND P6, PT, R3, R6, PT ;  /* 0x000000060300720c */ /* 0x000fe40003fc6270 */
[----:B------:R-:W-:-:S02]  /*1a30*/  FSEL R29, R29, -INF , P5 ;  /* 0xff8000001d1d7808 */ /* 0x000fc40002800000 */
[----:B------:R-:W-:Y:S02]  /*1a40*/  FMNMX R6, R28, R5, !PT ;  /* 0x000000051c067209 */ /* 0x000fe40007800000 */
[----:B------:R-:W-:Y:S02]  /*1a50*/  FSEL R35, R35, -INF , P5 ;  /* 0xff80000023237808 */ /* 0x000fe40002800000 */
[----:B------:R-:W-:Y:S02]  /*1a60*/  ISETP.GE.AND P5, PT, R3, R4, PT ;  /* 0x000000040300720c */ /* 0x000fe40003fa6270 */
[----:B------:R-:W-:Y:S02]  /*1a70*/  IADD3 R4, R16, 0x28, RZ ;  /* 0x0000002810047810 */ /* 0x000fe40007ffe0ff */
[----:B------:R-:W-:Y:S02]  /*1a80*/  FSEL R32, R32, -INF , P2 ;  /* 0xff80000020207808 */ /* 0x000fe40001000000 */
[----:B------:R-:W-:-:S02]  /*1a90*/  FMNMX R5, R29, R6, !PT ;  /* 0x000000061d057209 */ /* 0x000fc40007800000 */
[----:B------:R-:W-:Y:S02]  /*1aa0*/  FSEL R38, R38, -INF , P2 ;  /* 0xff80000026267808 */ /* 0x000fe40001000000 */
[----:B------:R-:W-:Y:S01]  /*1ab0*/  ISETP.GE.AND P2, PT, R3, R4, PT ;  /* 0x000000040300720c */ /* 0x000fe20003f46270 */
[----:B------:R-:W-:Y:S01]  /*1ac0*/  VIADD R4, R16, 0x29 ;  /* 0x0000002910047836 */ /* 0x000fe20000000000 */
[----:B------:R-:W-:Y:S02]  /*1ad0*/  FSEL R33, R33, -INF , P4 ;  /* 0xff80000021217808 */ /* 0x000fe40002000000 */
[----:B------:R-:W-:Y:S02]  /*1ae0*/  FMNMX R6, R32, R5, !PT ;  /* 0x0000000520067209 */ /* 0x000fe40007800000 */
[----:B------:R-:W-:Y:S02]  /*1af0*/  FSEL R39, R39, -INF , P4 ;  /* 0xff80000027277808 */ /* 0x000fe40002000000 */
[----:B------:R-:W-:-:S02]  /*1b00*/  FSEL R36, R36, -INF , P1 ;  /* 0xff80000024247808 */ /* 0x000fc40000800000 */
[----:B------:R-:W-:Y:S02]  /*1b10*/  FMNMX R5, R33, R6, !PT ;  /* 0x0000000621057209 */ /* 0x000fe40007800000 */
[----:B------:R-:W-:Y:S02]  /*1b20*/  ISETP.GE.AND P4, PT, R3, R4, PT ;  /* 0x000000040300720c */ /* 0x000fe40003f86270 */
[----:B------:R-:W-:Y:S02]  /*1b30*/  IADD3 R4, R16, 0x30, RZ ;  /* 0x0000003010047810 */ /* 0x000fe40007ffe0ff */
[----:B------:R-:W-:Y:S02]  /*1b40*/  FSEL R37, R37, -INF , P3 ;  /* 0xff80000025257808 */ /* 0x000fe40001800000 */
[----:B------:R-:W-:Y:S02]  /*1b50*/  FMNMX R6, R36, R5, !PT ;  /* 0x0000000524067209 */ /* 0x000fe40007800000 */
[----:B------:R-:W-:-:S02]  /*1b60*/  FSEL R42, R42, -INF , P1 ;  /* 0xff8000002a2a7808 */ /* 0x000fc40000800000 */
[----:B------:R-:W-:Y:S01]  /*1b70*/  ISETP.GE.AND P1, PT, R3, R4, PT ;  /* 0x000000040300720c */ /* 0x000fe20003f26270 */
[----:B------:R-:W-:Y:S01]  /*1b80*/  VIADD R4, R16, 0x38 ;  /* 0x0000003810047836 */ /* 0x000fe20000000000 */
[----:B------:R-:W-:Y:S02]  /*1b90*/  FSEL R40, R40, -INF , P6 ;  /* 0xff80000028287808 */ /* 0x000fe40003000000 */
[----:B------:R-:W-:Y:S02]  /*1ba0*/  FMNMX R5, R37, R6, !PT ;  /* 0x0000000625057209 */ /* 0x000fe40007800000 */
[----:B------:R-:W-:Y:S02]  /*1bb0*/  FSEL R43, R43, -INF , P3 ;  /* 0xff8000002b2b7808 */ /* 0x000fe40001800000 */
[----:B------:R-:W-:Y:S02]  /*1bc0*/  ISETP.GE.AND P3, PT, R3, R4, PT ;  /* 0x000000040300720c */ /* 0x000fe40003f66270 */
[----:B------:R-:W-:-:S02]  /*1bd0*/  FSEL R41, R41, -INF , P5 ;  /* 0xff80000029297808 */ /* 0x000fc40002800000 */
[----:B------:R-:W-:Y:S02]  /*1be0*/  FMNMX R6, R40, R5, !PT ;  /* 0x0000000528067209 */ /* 0x000fe40007800000 */
[----:B------:R-:W-:Y:S02]  /*1bf0*/  IADD3 R4, R16, 0x39, RZ ;  /* 0x0000003910047810 */ /* 0x000fe40007ffe0ff */
[----:B------:R-:W-:Y:S02]  /*1c00*/  FSEL R44, R44, -INF , P2 ;  /* 0xff8000002c2c7808 */ /* 0x000fe40001000000 */
[----:B------:R-:W-:Y:S02]  /*1c10*/  FSEL R52, R52, -INF , P3 ;  /* 0xff80000034347808 */ /* 0x000fe40001800000 */
[----:B------:R-:W-:Y:S02]  /*1c20*/  FMNMX R5, R41, R6, !PT ;  /* 0x0000000629057209 */ /* 0x000fe40007800000 */
[----:B------:R-:W-:Y:S01]  /*1c30*/  ISETP.GE.AND P3, PT, R3, R4, PT ;  /* 0x000000040300720c */ /* 0x000fe20003f66270 */
[----:B------:R-:W-:Y:S01]  /*1c40*/  VIADD R4, R16, 0x31 ;  /* 0x0000003110047836 */ /* 0x000fe20000000000 */
[----:B------:R-:W-:-:S02]  /*1c50*/  FSEL R45, R45, -INF , P4 ;  /* 0xff8000002d2d7808 */ /* 0x000fc40002000000 */
[----:B------:R-:W-:Y:S02]  /*1c60*/  FMNMX R6, R44, R5, !PT ;  /* 0x000000052c067209 */ /* 0x000fe40007800000 */
[----:B------:R-:W-:Y:S02]  /*1c70*/  FSEL R53, R53, -INF , P3 ;  /* 0xff80000035357808 */ /* 0x000fe40001800000 */
[----:B------:R-:W-:Y:S02]  /*1c80*/  ISETP.GE.AND P3, PT, R3, R4, PT ;  /* 0x000000040300720c */ /* 0x000fe40003f66270 */
[----:B------:R-:W-:Y:S02]  /*1c90*/  FSEL R48, R48, -INF , P1 ;  /* 0xff80000030307808 */ /* 0x000fe40000800000 */
[----:B------:R-:W-:Y:S02]  /*1ca0*/  FMNMX R3, R45, R6, !PT ;  /* 0x000000062d037209 */ /* 0x000fe40007800000 */
[----:B------:R-:W-:-:S02]  /*1cb0*/  FSEL R49, R49, -INF , P3 ;  /* 0xff80000031317808 */ /* 0x000fc40001800000 */
[----:B------:R-:W-:Y:S02]  /*1cc0*/  FMNMX R4, R48, R3, !PT ;  /* 0x0000000330047209 */ /* 0x000fe40007800000 */
[----:B------:R-:W-:Y:S02]  /*1cd0*/  FSEL R46, R46, -INF , P6 ;  /* 0xff8000002e2e7808 */ /* 0x000fe40003000000 */
[----:B------:R-:W-:Y:S02]  /*1ce0*/  FMNMX R3, R49, R4, !PT ;  /* 0x0000000431037209 */ /* 0x000fe40007800000 */
[----:B------:R-:W-:Y:S02]  /*1cf0*/  FSEL R47, R47, -INF , P5 ;  /* 0xff8000002f2f7808 */ /* 0x000fe40002800000 */
[----:B------:R-:W-:Y:S02]  /*1d00*/  FMNMX R4, R52, R3, !PT ;  /* 0x0000000334047209 */ /* 0x000fe40007800000 */
[----:B------:R-:W-:-:S02]  /*1d10*/  FMNMX R3, R26, R27, !PT ;  /* 0x0000001b1a037209 */ /* 0x000fc40007800000 */
[----:B------:R-:W-:Y:S02]  /*1d20*/  FMNMX R5, R53, R4, !PT ;  /* 0x0000000435057209 */ /* 0x000fe40007800000 */
[----:B------:R-:W-:Y:S02]  /*1d30*/  FMNMX R6, R30, R3, !PT ;  /* 0x000000031e067209 */ /* 0x000fe40007800000 */
[----:B------:R-:W-:Y:S01]  /*1d40*/  FSEL R50, R50, -INF , P2 ;  /* 0xff80000032327808 */ /* 0x000fe20001000000 */
[----:B------:R-:W1:Y:S01]  /*1d50*/  SHFL.BFLY PT, R4, R5, 0x1, 0x1f ;  /* 0x0c201f0005047f89 */ /* 0x000e6200000e0000 */
[----:B------:R-:W-:Y:S02]  /*1d60*/  FMNMX R3, R31, R6, !PT ;  /* 0x000000061f037209 */ /* 0x000fe40007800000 */
[----:B------:R-:W-:Y:S02]  /*1d70*/  FSEL R51, R51, -INF , P4 ;  /* 0xff80000033337808 */ /* 0x000fe40002000000 */
[----:B------:R-:W-:-:S02]  /*1d80*/  FMNMX R6, R34, R3, !PT ;  /* 0x0000000322067209 */ /* 0x000fc40007800000 */
[----:B------:R-:W-:Y:S02]  /*1d90*/  FSEL R54, R54, -INF , P1 ;  /* 0xff80000036367808 */ /* 0x000fe40000800000 */
[----:B------:R-:W-:Y:S02]  /*1da0*/  FMNMX R3, R35, R6, !PT ;  /* 0x0000000623037209 */ /* 0x000fe40007800000 */
[----:B------:R-:W-:Y:S02]  /*1db0*/  FSEL R55, R55, -INF , P3 ;  /* 0xff80000037377808 */ /* 0x000fe40001800000 */
[----:B------:R-:W-:-:S04]  /*1dc0*/  FMNMX R6, R38, R3, !PT ;  /* 0x0000000326067209 */ /* 0x000fc80007800000 */
[----:B------:R-:W-:-:S04]  /*1dd0*/  FMNMX R3, R39, R6, !PT ;  /* 0x0000000627037209 */ /* 0x000fc80007800000 */
[----:B------:R-:W-:Y:S02]  /*1de0*/  FMNMX R6, R42, R3, !PT ;  /* 0x000000032a067209 */ /* 0x000fe40007800000 */
[----:B-1----:R-:W-:Y:S02]  /*1df0*/  FMNMX R7, R5, R4, !PT ;  /* 0x0000000405077209 */ /* 0x002fe40007800000 */
[----:B------:R-:W-:-:S03]  /*1e00*/  FMNMX R3, R43, R6, !PT ;  /* 0x000000062b037209 */ /* 0x000fc60007800000 */
[----:B------:R-:W1:Y:S01]  /*1e10*/  SHFL.BFLY PT, R4, R7, 0x2, 0x1f ;  /* 0x0c401f0007047f89 */ /* 0x000e6200000e0000 */
[----:B------:R-:W-:-:S04]  /*1e20*/  FMNMX R6, R46, R3, !PT ;  /* 0x000000032e067209 */ /* 0x000fc80007800000 */
[----:B------:R-:W-:-:S04]  /*1e30*/  FMNMX R3, R47, R6, !PT ;  /* 0x000000062f037209 */ /* 0x000fc80007800000 */
[----:B------:R-:W-:-:S04]  /*1e40*/  FMNMX R6, R50, R3, !PT ;  /* 0x0000000332067209 */ /* 0x000fc80007800000 */
[----:B------:R-:W-:-:S04]  /*1e50*/  FMNMX R3, R51, R6, !PT ;  /* 0x0000000633037209 */ /* 0x000fc80007800000 */
[----:B------:R-:W-:-:S04]  /*1e60*/  FMNMX R6, R54, R3, !PT ;  /* 0x0000000336067209 */ /* 0x000fc80007800000 */
[----:B------:R-:W-:Y:S02]  /*1e70*/  FMNMX R6, R55, R6, !PT ;  /* 0x0000000637067209 */ /* 0x000fe40007800000 */
[----:B-1----:R-:W-:-:S03]  /*1e80*/  FMNMX R4, R7, R4, !PT ;  /* 0x0000000407047209 */ /* 0x002fc60007800000 */
[----:B------:R-:W1:Y:S01]  /*1e90*/  SHFL.BFLY PT, R3, R6, 0x1, 0x1f ;  /* 0x0c201f0006037f89 */ /* 0x000e6200000e0000 */
[----:B------:R-:W-:-:S04]  /*1ea0*/  FSETP.NEU.AND P0, PT, R4, -INF , PT ;  /* 0xff8000000400780b */ /* 0x000fc80003f0d000 */
[----:B------:R-:W-:Y:S02]  /*1eb0*/  FSEL R8, R4, RZ, P0 ;  /* 0x000000ff04087208 */ /* 0x000fe40000000000 */
[----:B------:R-:W-:-:S03]  /*1ec0*/  ISETP.NE.AND P0, PT, R9, RZ, PT ;  /* 0x000000ff0900720c */ /* 0x000fc60003f05270 */
[----:B------:R-:W-:-:S04]  /*1ed0*/  FMUL R8, R8, UR6 ;  /* 0x0000000608087c20 */ /* 0x000fc80008400000 */
[--C-:B------:R-:W-:Y:S01]  /*1ee0*/  FFMA R24, R24, UR6, -R8.reuse ;  /* 0x0000000618187c23 */ /* 0x100fe20008000808 */
[--C-:B------:R-:W-:Y:S01]  /*1ef0*/  FFMA R25, R25, UR6, -R8.reuse ;  /* 0x0000000619197c23 */ /* 0x100fe20008000808 */
[--C-:B------:R-:W-:Y:S01]  /*1f00*/  FFMA R36, R36, UR6, -R8.reuse ;  /* 0x0000000624247c23 */ /* 0x100fe20008000808 */
[--C-:B------:R-:W-:Y:S01]  /*1f10*/  FFMA R32, R32, UR6, -R8.reuse ;  /* 0x0000000620207c23 */ /* 0x100fe20008000808 */
[--C-:B------:R-:W-:Y:S01]  /*1f20*/  FFMA R28, R28, UR6, -R8.reuse ;  /* 0x000000061c1c7c23 */ /* 0x100fe20008000808 */
[----:B------:R-:W-:Y:S01]  /*1f30*/  FSETP.GEU.AND P5, PT, R24, -126, PT ;  /* 0xc2fc00001800780b */ /* 0x000fe20003fae000 */
[--C-:B------:R-:W-:Y:S01]  /*1f40*/  FFMA R29, R29, UR6, -R8.reuse ;  /* 0x000000061d1d7c23 */ /* 0x100fe20008000808 */
[----:B------:R-:W-:Y:S01]  /*1f50*/  FSETP.GEU.AND P2, PT, R25, -126, PT ;  /* 0xc2fc00001900780b */ /* 0x000fe20003f4e000 */
[--C-:B------:R-:W-:Y:S01]  /*1f60*/  FFMA R33, R33, UR6, -R8.reuse ;  /* 0x0000000621217c23 */ /* 0x100fe20008000808 */
[--C-:B------:R-:W-:Y:S01]  /*1f70*/  FFMA R37, R37, UR6, -R8.reuse ;  /* 0x0000000625257c23 */ /* 0x100fe20008000808 */
[----:B------:R-:W-:Y:S01]  /*1f80*/  FSETP.GEU.AND P3, PT, R32, -126, PT ;  /* 0xc2fc00002000780b */ /* 0x000fe20003f6e000 */
[--C-:B------:R-:W-:Y:S01]  /*1f90*/  FFMA R44, R44, UR6, -R8.reuse ;  /* 0x000000062c2c7c23 */ /* 0x100fe20008000808 */
[----:B-1----:R-:W-:Y:S01]  /*1fa0*/  FMNMX R3, R6, R3, !PT ;  /* 0x0000000306037209 */ /* 0x002fe20007800000 */
[--C-:B------:R-:W-:Y:S01]  /*1fb0*/  FFMA R40, R40, UR6, -R8.reuse ;  /* 0x0000000628287c23 */ /* 0x100fe20008000808 */
[----:B------:R-:W-:Y:S01]  /*1fc0*/  FSETP.GEU.AND P6, PT, R28, -126, PT ;  /* 0xc2fc00001c00780b */ /* 0x000fe20003fce000 */
[--C-:B------:R-:W-:Y:S01]  /*1fd0*/  FFMA R41, R41, UR6, -R8.reuse ;  /* 0x0000000629297c23 */ /* 0x100fe20008000808 */
[----:B------:R-:W-:Y:S01]  /*1fe0*/  FSETP.GEU.AND P4, PT, R29, -126, PT ;  /* 0xc2fc00001d00780b */ /* 0x000fe20003f8e000 */
[----:B------:R-:W1:Y:S01]  /*1ff0*/  SHFL.BFLY PT, R6, R3, 0x2, 0x1f ;  /* 0x0c401f0003067f89 */ /* 0x000e6200000e0000 */
[----:B------:R-:W-:Y:S01]  /*2000*/  @!P5 FMUL R24, R24, 0.5 ;  /* 0x3f0000001818d820 */ /* 0x000fe20000400000 */
[----:B------:R-:W-:Y:S01]  /*2010*/  FSETP.GEU.AND P1, PT, R33, -126, PT ;  /* 0xc2fc00002100780b */ /* 0x000fe20003f2e000 */
[----:B------:R-:W-:Y:S01]  /*2020*/  @!P2 FMUL R25, R25, 0.5 ;  /* 0x3f0000001919a820 */ /* 0x000fe20000400000 */
[--C-:B------:R-:W-:Y:S01]  /*2030*/  FFMA R45, R45, UR6, -R8.reuse ;  /* 0x000000062d2d7c23 */ /* 0x100fe20008000808 */
[--C-:B------:R-:W-:Y:S01]  /*2040*/  FFMA R48, R48, UR6, -R8.reuse ;  /* 0x0000000630307c23 */ /* 0x100fe20008000808 */
[----:B------:R-:W-:Y:S01]  /*2050*/  @!P3 FMUL R32, R32, 0.5 ;  /* 0x3f0000002020b820 */ /* 0x000fe20000400000 */
[----:B------:R-:W2:Y:S01]  /*2060*/  MUFU.EX2 R24, R24 ;  /* 0x0000001800187308 */ /* 0x000ea20000000800 */
[--C-:B------:R-:W-:Y:S01]  /*2070*/  FFMA R49, R49, UR6, -R8.reuse ;  /* 0x0000000631317c23 */ /* 0x100fe20008000808 */
[--C-:B------:R-:W-:Y:S01]  /*2080*/  FFMA R52, R52, UR6, -R8.reuse ;  /* 0x0000000634347c23 */ /* 0x100fe20008000808 */
[----:B------:R-:W-:Y:S01]  /*2090*/  @!P6 FMUL R28, R28, 0.5 ;  /* 0x3f0000001c1ce820 */ /* 0x000fe20000400000 */
[----:B------:R-:W-:Y:S01]  /*20a0*/  FFMA R53, R53, UR6, -R8 ;  /* 0x0000000635357c23 */ /* 0x000fe20008000808 */
[----:B------:R-:W-:-:S03]  /*20b0*/  @!P4 FMUL R29, R29, 0.5 ;  /* 0x3f0000001d1dc820 */ /* 0x000fc60000400000 */
[----:B------:R-:W3:Y:S01]  /*20c0*/  MUFU.EX2 R25, R25 ;  /* 0x0000001900197308 */ /* 0x000ee20000000800 */
[----:B------:R-:W-:-:S07]  /*20d0*/  @!P1 FMUL R33, R33, 0.5 ;  /* 0x3f00000021219820 */ /* 0x000fce0000400000 */
[----:B------:R-:W4:Y:S01]  /*20e0*/  MUFU.EX2 R32, R32 ;  /* 0x0000002000207308 */ /* 0x000f220000000800 */
[----:B--2---:R-:W-:Y:S01]  /*20f0*/  @!P5 FMUL R24, R24, R24 ;  /* 0x000000181818d220 */ /* 0x004fe20000400000 */
[----:B------:R-:W-:Y:S02]  /*2100*/  FSETP.GEU.AND P5, PT, R36, -126, PT ;  /* 0xc2fc00002400780b */ /* 0x000fe40003fae000 */
[----:B-1----:R-:W-:-:S04]  /*2110*/  FMNMX R5, R3, R6, !PT ;  /* 0x0000000603057209 */ /* 0x002fc80007800000 */
[----:B------:R-:W1:Y:S01]  /*2120*/  MUFU.EX2 R28, R28 ;  /* 0x0000001c001c7308 */ /* 0x000e620000000800 */
[----:B---3--:R-:W-:Y:S01]  /*2130*/  @!P2 FMUL R25, R25, R25 ;  /* 0x000000191919a220 */ /* 0x008fe20000400000 */
[----:B------:R-:W-:-:S05]  /*2140*/  FSETP.GEU.AND P2, PT, R37, -126, PT ;  /* 0xc2fc00002500780b */ /* 0x000fca0003f4e000 */
[----:B------:R-:W-:Y:S01]  /*2150*/  @!P5 FMUL R36, R36, 0.5 ;  /* 0x3f0000002424d820 */ /* 0x000fe20000400000 */
[----:B------:R-:W2:Y:S01]  /*2160*/  MUFU.EX2 R29, R29 ;  /* 0x0000001d001d7308 */ /* 0x000ea20000000800 */
[----:B----4-:R-:W-:Y:S01]  /*2170*/  @!P3 FMUL R32, R32, R32 ;  /* 0x000000202020b220 */ /* 0x010fe20000400000 */
[----:B------:R-:W-:-:S05]  /*2180*/  FSETP.GEU.AND P3, PT, R44, -126, PT ;  /* 0xc2fc00002c00780b */ /* 0x000fca0003f6e000 */
[----:B------:R-:W-:Y:S01]  /*2190*/  @!P2 FMUL R37, R37, 0.5 ;  /* 0x3f0000002525a820 */ /* 0x000fe20000400000 */
[----:B------:R-:W3:Y:S01]  /*21a0*/  MUFU.EX2 R36, R36 ;  /* 0x0000002400247308 */ /* 0x000ee20000000800 */
[----:B-1----:R-:W-:Y:S01]  /*21b0*/  @!P6 FMUL R28, R28, R28 ;  /* 0x0000001c1c1ce220 */ /* 0x002fe20000400000 */
[----:B------:R-:W-:-:S05]  /*21c0*/  FSETP.GEU.AND P6, PT, R40, -126, PT ;  /* 0xc2fc00002800780b */ /* 0x000fca0003fce000 */
[----:B------:R-:W-:Y:S01]  /*21d0*/  @!P3 FMUL R44, R44, 0.5 ;  /* 0x3f0000002c2cb820 */ /* 0x000fe20000400000 */
[----:B------:R-:W1:Y:S01]  /*21e0*/  MUFU.EX2 R33, R33 ;  /* 0x0000002100217308 */ /* 0x000e620000000800 */
[----:B--2---:R-:W-:Y:S01]  /*21f0*/  @!P4 FMUL R29, R29, R29 ;  /* 0x0000001d1d1dc220 */ /* 0x004fe20000400000 */
[----:B------:R-:W-:-:S05]  /*2200*/  FSETP.GEU.AND P4, PT, R41, -126, PT ;  /* 0xc2fc00002900780b */ /* 0x000fca0003f8e000 */
[----:B------:R-:W-:Y:S01]  /*2210*/  @!P6 FMUL R40, R40, 0.5 ;  /* 0x3f0000002828e820 */ /* 0x000fe20000400000 */
[----:B------:R-:W2:Y:S01]  /*2220*/  MUFU.EX2 R37, R37 ;  /* 0x0000002500257308 */ /* 0x000ea20000000800 */
[----:B---3--:R-:W-:Y:S01]  /*2230*/  @!P5 FMUL R36, R36, R36 ;  /* 0x000000242424d220 */ /* 0x008fe20000400000 */
[----:B------:R-:W-:-:S04]  /*2240*/  FSETP.NEU.AND P5, PT, R5, -INF , PT ;  /* 0xff8000000500780b */ /* 0x000fc80003fad000 */
[----:B------:R-:W-:Y:S01]  /*2250*/  FSEL R3, R5, RZ, P5 ;  /* 0x000000ff05037208 */ /* 0x000fe20002800000 */
[----:B------:R-:W-:Y:S01]  /*2260*/  @!P4 FMUL R41, R41, 0.5 ;  /* 0x3f0000002929c820 */ /* 0x000fe20000400000 */
[----:B------:R-:W-:Y:S01]  /*2270*/  FSETP.GEU.AND P5, PT, R49, -126, PT ;  /* 0xc2fc00003100780b */ /* 0x000fe20003fae000 */
[----:B-1----:R-:W-:Y:S01]  /*2280*/  @!P1 FMUL R33, R33, R33 ;  /* 0x0000002121219220 */ /* 0x002fe20000400000 */
[----:B------:R-:W-:Y:S01]  /*2290*/  FSETP.GEU.AND P1, PT, R45, -126, PT ;  /* 0xc2fc00002d00780b */ /* 0x000fe20003f2e000 */
[----:B------:R-:W1:Y:S01]  /*22a0*/  MUFU.EX2 R9, R44 ;  /* 0x0000002c00097308 */ /* 0x000e620000000800 */
[----:B------:R-:W-:-:S04]  /*22b0*/  FMUL R3, R3, UR6 ;  /* 0x0000000603037c20 */ /* 0x000fc80008400000 */
[--C-:B------:R-:W-:Y:S01]  /*22c0*/  FFMA R26, R26, UR6, -R3.reuse ;  /* 0x000000061a1a7c23 */ /* 0x100fe20008000803 */
[----:B--2---:R-:W-:Y:S01]  /*22d0*/  @!P2 FMUL R37, R37, R37 ;  /* 0x000000252525a220 */ /* 0x004fe20000400000 */
[----:B------:R-:W-:Y:S01]  /*22e0*/  FSETP.GEU.AND P2, PT, R48, -126, PT ;  /* 0xc2fc00003000780b */ /* 0x000fe20003f4e000 */
[----:B------:R-:W2:Y:S01]  /*22f0*/  MUFU.EX2 R7, R40 ;  /* 0x0000002800077308 */ /* 0x000ea20000000800 */
[--C-:B------:R-:W-:Y:S01]  /*2300*/  FFMA R27, R27, UR6, -R3.reuse ;  /* 0x000000061b1b7c23 */ /* 0x100fe20008000803 */
[----:B------:R-:W-:Y:S01]  /*2310*/  @!P5 FMUL R49, R49, 0.5 ;  /* 0x3f0000003131d820 */ /* 0x000fe20000400000 */
[--C-:B------:R-:W-:Y:S01]  /*2320*/  FFMA R30, R30, UR6, -R3.reuse ;  /* 0x000000061e1e7c23 */ /* 0x100fe20008000803 */
[----:B------:R-:W-:Y:S01]  /*2330*/  @!P1 FMUL R45, R45, 0.5 ;  /* 0x3f0000002d2d9820 */ /* 0x000fe20000400000 */
[--C-:B------:R-:W-:Y:S01]  /*2340*/  FFMA R31, R31, UR6, -R3.reuse ;  /* 0x000000061f1f7c23 */ /* 0x100fe20008000803 */
[--C-:B------:R-:W-:Y:S01]  /*2350*/  FFMA R34, R34, UR6, -R3.reuse ;  /* 0x0000000622227c23 */ /* 0x100fe20008000803 */
[--C-:B------:R-:W-:Y:S01]  /*2360*/  FFMA R6, R35, UR6, -R3.reuse ;  /* 0x0000000623067c23 */ /* 0x100fe20008000803 */
[----:B------:R-:W3:Y:S01]  /*2370*/  MUFU.EX2 R10, R41 ;  /* 0x00000029000a7308 */ /* 0x000ee20000000800 */
[----:B-1----:R-:W-:Y:S01]  /*2380*/  @!P3 FMUL R9, R9, R9 ;  /* 0x000000090909b220 */ /* 0x002fe20000400000 */
[----:B------:R-:W-:Y:S01]  /*2390*/  FSETP.GEU.AND P3, PT, R26, -126, PT ;  /* 0xc2fc00001a00780b */ /* 0x000fe20003f6e000 */
[--C-:B------:R-:W-:Y:S01]  /*23a0*/  FFMA R39, R39, UR6, -R3.reuse ;  /* 0x0000000627277c23 */ /* 0x100fe20008000803 */
[----:B------:R-:W-:Y:S01]  /*23b0*/  @!P2 FMUL R48, R48, 0.5 ;  /* 0x3f0000003030a820 */ /* 0x000fe20000400000 */
[--C-:B------:R-:W-:Y:S01]  /*23c0*/  FFMA R43, R43, UR6, -R3.reuse ;  /* 0x000000062b2b7c23 */ /* 0x100fe20008000803 */
[--C-:B------:R-:W-:Y:S01]  /*23d0*/  FFMA R46, R46, UR6, -R3.reuse ;  /* 0x000000062e2e7c23 */ /* 0x100fe20008000803 */
[--C-:B------:R-:W-:Y:S01]  /*23e0*/  FFMA R47, R47, UR6, -R3.reuse ;  /* 0x000000062f2f7c23 */ /* 0x100fe20008000803 */
[----:B------:R-:W1:Y:S01]  /*23f0*/  MUFU.EX2 R12, R45 ;  /* 0x0000002d000c7308 */ /* 0x000e620000000800 */
[----:B--2---:R-:W-:Y:S01]  /*2400*/  @!P6 FMUL R7, R7, R7 ;  /* 0x000000070707e220 */ /* 0x004fe20000400000 */
[----:B------:R-:W-:Y:S01]  /*2410*/  FSETP.GEU.AND P6, PT, R52, -126, PT ;  /* 0xc2fc00003400780b */ /* 0x000fe20003fce000 */
[--C-:B------:R-:W-:Y:S01]  /*2420*/  FFMA R50, R50, UR6, -R3.reuse ;  /* 0x0000000632327c23 */ /* 0x100fe20008000803 */
[--C-:B------:R-:W-:Y:S01]  /*2430*/  FFMA R51, R51, UR6, -R3.reuse ;  /* 0x0000000633337c23 */ /* 0x100fe20008000803 */
[----:B------:R-:W-:-:S02]  /*2440*/  FFMA R54, R54, UR6, -R3 ;  /* 0x0000000636367c23 */ /* 0x000fc40008000803 */
[----:B------:R-:W-:Y:S01]  /*2450*/  @!P3 FMUL R26, R26, 0.5 ;  /* 0x3f0000001a1ab820 */ /* 0x000fe20000400000 */
[----:B------:R-:W2:Y:S01]  /*2460*/  MUFU.EX2 R11, R48 ;  /* 0x00000030000b7308 */ /* 0x000ea20000000800 */
[----:B---3--:R-:W-:Y:S01]  /*2470*/  @!P4 FMUL R10, R10, R10 ;  /* 0x0000000a0a0ac220 */ /* 0x008fe20000400000 */
[----:B------:R-:W-:-:S05]  /*2480*/  FSETP.GEU.AND P4, PT, R53, -126, PT ;  /* 0xc2fc00003500780b */ /* 0x000fca0003f8e000 */
[----:B------:R-:W-:Y:S01]  /*2490*/  @!P6 FMUL R52, R52, 0.5 ;  /* 0x3f0000003434e820 */ /* 0x000fe20000400000 */
[----:B------:R-:W3:Y:S01]  /*24a0*/  MUFU.EX2 R8, R49 ;  /* 0x0000003100087308 */ /* 0x000ee20000000800 */
[----:B-1----:R-:W-:Y:S01]  /*24b0*/  @!P1 FMUL R12, R12, R12 ;  /* 0x0000000c0c0c9220 */ /* 0x002fe20000400000 */
[----:B------:R-:W-:-:S05]  /*24c0*/  FSETP.GEU.AND P1, PT, R27, -126, PT ;  /* 0xc2fc00001b00780b */ /* 0x000fca0003f2e000 */
[----:B------:R-:W-:Y:S01]  /*24d0*/  @!P4 FMUL R53, R53, 0.5 ;  /* 0x3f0000003535c820 */ /* 0x000fe20000400000 */
[----:B------:R1:W4:Y:S01]  /*24e0*/  MUFU.EX2 R15, R26 ;  /* 0x0000001a000f7308 */ /* 0x0003220000000800 */
[----:B--2---:R-:W-:Y:S01]  /*24f0*/  @!P2 FMUL R11, R11, R11 ;  /* 0x0000000b0b0ba220 */ /* 0x004fe20000400000 */
[----:B------:R-:W-:-:S03]  /*2500*/  FSETP.GEU.AND P2, PT, R30, -126, PT ;  /* 0xc2fc00001e00780b */ /* 0x000fc60003f4e000 */
[----:B------:R-:W-:Y:S02]  /*2510*/  FADD R41, R32, R11 ;  /* 0x0000000b20297221 */ /* 0x000fe40000000000 */
[----:B------:R-:W-:Y:S01]  /*2520*/  @!P1 FMUL R27, R27, 0.5 ;  /* 0x3f0000001b1b9820 */ /* 0x000fe20000400000 */
[----:B------:R-:W2:Y:S01]  /*2530*/  MUFU.EX2 R13, R52 ;  /* 0x00000034000d7308 */ /* 0x000ea20000000800 */
[----:B---3--:R-:W-:Y:S01]  /*2540*/  @!P5 FMUL R8, R8, R8 ;  /* 0x000000080808d220 */ /* 0x008fe20000400000 */
[----:B------:R-:W-:Y:S01]  /*2550*/  FSETP.GEU.AND P5, PT, R31, -126, PT ;  /* 0xc2fc00001f00780b */ /* 0x000fe20003fae000 */
[----:B-1----:R-:W-:Y:S02]  /*2560*/  FFMA R26, R38, UR6, -R3 ;  /* 0x00000006261a7c23 */ /* 0x002fe40008000803 */
[----:B------:R-:W-:Y:S01]  /*2570*/  FADD R45, R33, R8 ;  /* 0x00000008212d7221 */ /* 0x000fe20000000000 */
[----:B------:R-:W-:Y:S01]  /*2580*/  F2FP.BF16.F32.PACK_AB R112, R8, R11 ;  /* 0x0000000b0870723e */ /* 0x000fe200000010ff */
[----:B------:R-:W-:Y:S01]  /*2590*/  @!P2 FMUL R30, R30, 0.5 ;  /* 0x3f0000001e1ea820 */ /* 0x000fe20000400000 */
[----:B------:R-:W1:Y:S01]  /*25a0*/  MUFU.EX2 R14, R53 ;  /* 0x00000035000e7308 */ /* 0x000e620000000800 */
[----:B----4-:R-:W-:Y:S01]  /*25b0*/  @!P3 FMUL R15, R15, R15 ;  /* 0x0000000f0f0fb220 */ /* 0x010fe20000400000 */
[----:B------:R-:W-:-:S05]  /*25c0*/  FSETP.GEU.AND P3, PT, R26, -126, PT ;  /* 0xc2fc00001a00780b */ /* 0x000fca0003f6e000 */
[----:B------:R-:W-:Y:S01]  /*25d0*/  @!P5 FMUL R31, R31, 0.5 ;  /* 0x3f0000001f1fd820 */ /* 0x000fe20000400000 */
[----:B------:R3:W4:Y:S01]  /*25e0*/  MUFU.EX2 R20, R27 ;  /* 0x0000001b00147308 */ /* 0x0007220000000800 */
[----:B--2---:R-:W-:Y:S01]  /*25f0*/  @!P6 FMUL R13, R13, R13 ;  /* 0x0000000d0d0de220 */ /* 0x004fe20000400000 */
[----:B------:R-:W-:-:S05]  /*2600*/  FSETP.GEU.AND P6, PT, R34, -126, PT ;  /* 0xc2fc00002200780b */ /* 0x000fca0003fce000 */
[----:B------:R-:W-:Y:S01]  /*2610*/  @!P3 FMUL R26, R26, 0.5 ;  /* 0x3f0000001a1ab820 */ /* 0x000fe20000400000 */
[----:B------:R2:W5:Y:S01]  /*2620*/  MUFU.EX2 R21, R30 ;  /* 0x0000001e00157308 */ /* 0x0005620000000800 */
[--C-:B---3--:R-:W-:Y:S01]  /*2630*/  FFMA R27, R42, UR6, -R3.reuse ;  /* 0x000000062a1b7c23 */ /* 0x108fe20008000803 */
[----:B-1----:R-:W-:Y:S01]  /*2640*/  @!P4 FMUL R14, R14, R14 ;  /* 0x0000000e0e0ec220 */ /* 0x002fe20000400000 */
[----:B------:R-:W-:Y:S01]  /*2650*/  FSETP.GEU.AND P4, PT, R6, -126, PT ;  /* 0xc2fc00000600780b */ /* 0x000fe20003f8e000 */
[----:B------:R-:W-:Y:S02]  /*2660*/  FFMA R3, R55, UR6, -R3 ;  /* 0x0000000637037c23 */ /* 0x000fe40008000803 */
[----:B------:R-:W-:Y:S01]  /*2670*/  FADD R49, R37, R14 ;  /* 0x0000000e25317221 */ /* 0x000fe20000000000 */
[----:B------:R-:W-:Y:S01]  /*2680*/  @!P6 FMUL R34, R34, 0.5 ;  /* 0x3f0000002222e820 */ /* 0x000fe20000400000 */
[----:B------:R-:W1:Y:S01]  /*2690*/  MUFU.EX2 R38, R31 ;  /* 0x0000001f00267308 */ /* 0x000e620000000800 */
[----:B----4-:R-:W-:Y:S01]  /*26a0*/  @!P1 FMUL R20, R20, R20 ;  /* 0x0000001414149220 */ /* 0x010fe20000400000 */
[----:B------:R-:W-:Y:S01]  /*26b0*/  FSETP.GEU.AND P1, PT, R39, -126, PT ;  /* 0xc2fc00002700780b */ /* 0x000fe20003f2e000 */
[----:B--2---:R-:W-:Y:S01]  /*26c0*/  FADD R30, R29, R12 ;  /* 0x0000000c1d1e7221 */ /* 0x004fe20000000000 */
[----:B------:R-:W-:-:S03]  /*26d0*/  F2FP.BF16.F32.PACK_AB R114, R14, R13 ;  /* 0x0000000d0e72723e */ /* 0x000fc600000010ff */
[----:B------:R-:W-:Y:S01]  /*26e0*/  FADD R49, R30, R49 ;  /* 0x000000311e317221 */ /* 0x000fe20000000000 */
[----:B------:R-:W-:Y:S01]  /*26f0*/  @!P4 FMUL R6, R6, 0.5 ;  /* 0x3f0000000606c820 */ /* 0x000fe20000400000 */
[----:B-----5:R-:W-:Y:S01]  /*2700*/  @!P2 FMUL R21, R21, R21 ;  /* 0x000000151515a220 */ /* 0x020fe20000400000 */
[----:B------:R-:W-:Y:S01]  /*2710*/  FSETP.GEU.AND P2, PT, R27, -126, PT ;  /* 0xc2fc00001b00780b */ /* 0x000fe20003f4e000 */
[----:B------:R2:W3:Y:S04]  /*2720*/  MUFU.EX2 R35, R34 ;  /* 0x0000002200237308 */ /* 0x0004e80000000800 */
[----:B------:R-:W-:Y:S01]  /*2730*/  @!P1 FMUL R39, R39, 0.5 ;  /* 0x3f00000027279820 */ /* 0x000fe20000400000 */
[----:B-1----:R-:W-:Y:S01]  /*2740*/  @!P5 FMUL R38, R38, R38 ;  /* 0x000000262626d220 */ /* 0x002fe20000400000 */
[----:B------:R-:W-:-:S02]  /*2750*/  FSETP.GEU.AND P5, PT, R43, -126, PT ;  /* 0xc2fc00002b00780b */ /* 0x000fc40003fae000 */
[----:B------:R1:W4:Y:S01]  /*2760*/  MUFU.EX2 R40, R6 ;  /* 0x0000000600287308 */ /* 0x0003220000000800 */
[----:B--2---:R-:W-:-:S03]  /*2770*/  FADD R34, R36, R13 ;  /* 0x0000000d24227221 */ /* 0x004fc60000000000 */
[----:B------:R-:W-:-:S04]  /*2780*/  @!P2 FMUL R27, R27, 0.5 ;  /* 0x3f0000001b1ba820 */ /* 0x000fc80000400000 */
[----:B------:R2:W5:Y:S01]  /*2790*/  MUFU.EX2 R31, R26 ;  /* 0x0000001a001f7308 */ /* 0x0005620000000800 */
[----:B---3--:R-:W-:Y:S01]  /*27a0*/  @!P6 FMUL R35, R35, R35 ;  /* 0x000000232323e220 */ /* 0x008fe20000400000 */
[----:B------:R-:W-:Y:S01]  /*27b0*/  FSETP.GEU.AND P6, PT, R46, -126, PT ;  /* 0xc2fc00002e00780b */ /* 0x000fe20003fce000 */
[----:B-1----:R-:W-:Y:S01]  /*27c0*/  FADD R6, R24, R7 ;  /* 0x0000000718067221 */ /* 0x002fe20000000000 */
[----:B------:R-:W-:Y:S01]  /*27d0*/  @!P5 FMUL R43, R43, 0.5 ;  /* 0x3f0000002b2bd820 */ /* 0x000fe20000400000 */
[----:B------:R-:W-:Y:S02]  /*27e0*/  F2FP.BF16.F32.PACK_AB R24, R25, R24 ;  /* 0x000000181918723e */ /* 0x000fe400000010ff */
[----:B------:R-:W-:Y:S01]  /*27f0*/  FADD R6, R6, R41 ;  /* 0x0000002906067221 */ /* 0x000fe20000000000 */
[----:B------:R-:W1:Y:S01]  /*2800*/  MUFU.EX2 R42, R39 ;  /* 0x00000027002a7308 */ /* 0x000e620000000800 */
[----:B----4-:R-:W-:Y:S01]  /*2810*/  @!P4 FMUL R40, R40, R40 ;  /* 0x000000282828c220 */ /* 0x010fe20000400000 */
[----:B------:R-:W-:Y:S01]  /*2820*/  FSETP.GEU.AND P4, PT, R47, -126, PT ;  /* 0xc2fc00002f00780b */ /* 0x000fe20003f8e000 */
[----:B--2---:R-:W-:Y:S01]  /*2830*/  FADD R26, R25, R10 ;  /* 0x0000000a191a7221 */ /* 0x004fe20000000000 */
[----:B------:R-:W-:-:S03]  /*2840*/  F2FP.BF16.F32.PACK_AB R25, R20, R15 ;  /* 0x0000000f1419723e */ /* 0x000fc600000010ff */
[----:B------:R-:W-:Y:S01]  /*2850*/  @!P6 FMUL R46, R46, 0.5 ;  /* 0x3f0000002e2ee820 */ /* 0x000fe20000400000 */
[----:B------:R2:W3:Y:S01]  /*2860*/  MUFU.EX2 R44, R27 ;  /* 0x0000001b002c7308 */ /* 0x0004e20000000800 */
[----:B-----5:R-:W-:Y:S01]  /*2870*/  @!P3 FMUL R31, R31, R31 ;  /* 0x0000001f1f1fb220 */ /* 0x020fe20000400000 */
[----:B------:R-:W-:Y:S01]  /*2880*/  FSETP.GEU.AND P3, PT, R50, -126, PT ;  /* 0xc2fc00003200780b */ /* 0x000fe20003f6e000 */
[----:B------:R-:W-:-:S04]  /*2890*/  FADD R26, R26, R45 ;  /* 0x0000002d1a1a7221 */ /* 0x000fc80000000000 */
[----:B------:R-:W-:Y:S01]  /*28a0*/  @!P4 FMUL R47, R47, 0.5 ;  /* 0x3f0000002f2fc820 */ /* 0x000fe20000400000 */
[----:B------:R-:W4:Y:S01]  /*28b0*/  MUFU.EX2 R43, R43 ;  /* 0x0000002b002b7308 */ /* 0x000f220000000800 */
[----:B-1----:R-:W-:Y:S01]  /*28c0*/  @!P1 FMUL R42, R42, R42 ;  /* 0x0000002a2a2a9220 */ /* 0x002fe20000400000 */
[----:B------:R-:W-:Y:S01]  /*28d0*/  FSETP.GEU.AND P1, PT, R51, -126, PT ;  /* 0xc2fc00003300780b */ /* 0x000fe20003f2e000 */
[----:B------:R-:W-:Y:S01]  /*28e0*/  FADD R49, R26, R49 ;  /* 0x000000311a317221 */ /* 0x000fe20000000000 */
[----:B--2---:R-:W-:Y:S01]  /*28f0*/  FADD R27, R28, R9 ;  /* 0x000000091c1b7221 */ /* 0x004fe20000000000 */
[----:B------:R-:W-:Y:S01]  /*2900*/  MOV R26, UR33 ;  /* 0x00000021001a7c02 */ /* 0x000fe20008000f00 */
[----:B------:R-:W-:Y:S01]  /*2910*/  UIADD3 UR33, UR54, 0x1, URZ ;  /* 0x0000000136217890 */ /* 0x000fe2000fffe03f */
[----:B------:R-:W-:Y:S01]  /*2920*/  @!P3 FMUL R50, R50, 0.5 ;  /* 0x3f0000003232b820 */ /* 0x000fe20000400000 */
[----:B------:R-:W1:Y:S01]  /*2930*/  MUFU.EX2 R46, R46 ;  /* 0x0000002e002e7308 */ /* 0x000e620000000800 */
[----:B---3--:R-:W-:Y:S01]  /*2940*/  @!P2 FMUL R44, R44, R44 ;  /* 0x0000002c2c2ca220 */ /* 0x008fe20000400000 */
[----:B------:R-:W-:Y:S01]  /*2950*/  FSETP.GEU.AND P2, PT, R54, -126, PT ;  /* 0xc2fc00003600780b */ /* 0x000fe20003f4e000 */
[----:B------:R-:W-:Y:S01]  /*2960*/  FADD R27, R27, R34 ;  /* 0x000000221b1b7221 */ /* 0x000fe20000000000 */
[----:B------:R-:W-:Y:S01]  /*2970*/  UISETP.NE.AND UP0, UPT, UR33, 0x5, UPT ;  /* 0x000000052100788c */ /* 0x000fe2000bf05270 */
[----:B------:R2:W-:Y:S02]  /*2980*/  SYNCS.ARRIVE.TRANS64.A1T0 RZ, [R26+UR35], RZ ;  /* 0x000000ff1aff79a7 */ /* 0x0005e40008100023 */
[----:B------:R-:W-:Y:S01]  /*2990*/  @!P1 FMUL R51, R51, 0.5 ;  /* 0x3f00000033339820 */ /* 0x000fe20000400000 */
[----:B------:R-:W3:Y:S01]  /*29a0*/  MUFU.EX2 R47, R47 ;  /* 0x0000002f002f7308 */ /* 0x000ee20000000800 */
[----:B----4-:R-:W-:Y:S01]  /*29b0*/  @!P5 FMUL R43, R43, R43 ;  /* 0x0000002b2b2bd220 */ /* 0x010fe20000400000 */
[----:B------:R-:W-:Y:S01]  /*29c0*/  FSETP.GEU.AND P5, PT, R3, -126, PT ;  /* 0xc2fc00000300780b */ /* 0x000fe20003fae000 */
[----:B------:R-:W-:Y:S01]  /*29d0*/  USEL UR6, URZ, 0x1, UP0 ;  /* 0x000000013f067887 */ /* 0x000fe20008000000 */
[----:B------:R-:W-:Y:S01]  /*29e0*/  FADD R6, R6, R27 ;  /* 0x0000001b06067221 */ /* 0x000fe20000000000 */
[----:B------:R-:W-:Y:S01]  /*29f0*/  FADD R30, R20, R43 ;  /* 0x0000002b141e7221 */ /* 0x000fe20000000000 */
[----:B------:R-:W-:Y:S01]  /*2a00*/  USEL UR33, UR33, URZ, UP0 ;  /* 0x0000003f21217287 */ /* 0x000fe20008000000 */
[----:B------:R-:W-:Y:S01]  /*2a10*/  @!P2 FMUL R54, R54, 0.5 ;  /* 0x3f0000003636a820 */ /* 0x000fe20000400000 */
[----:B------:R-:W4:Y:S01]  /*2a20*/  MUFU.EX2 R50, R50 ;  /* 0x0000003200327308 */ /* 0x000f220000000800 */
[----:B-1----:R-:W-:Y:S01]  /*2a30*/  @!P6 FMUL R46, R46, R46 ;  /* 0x0000002e2e2ee220 */ /* 0x002fe20000400000 */
[----:B------:R-:W-:-:S02]  /*2a40*/  LOP3.LUT R22, R22, UR6, RZ, 0x3c, !PT ;  /* 0x0000000616167c12 */ /* 0x000fc4000f8e3cff */
[----:B--2---:R-:W-:Y:S01]  /*2a50*/  F2FP.BF16.F32.PACK_AB R26, R29, R28 ;  /* 0x0000001c1d1a723e */ /* 0x004fe200000010ff */
[----:B------:R-:W-:Y:S01]  /*2a60*/  FADD R34, R21, R46 ;  /* 0x0000002e15227221 */ /* 0x000fe20000000000 */
[----:B------:R-:W-:Y:S01]  /*2a70*/  F2FP.BF16.F32.PACK_AB R28, R33, R32 ;  /* 0x00000020211c723e */ /* 0x000fe200000010ff */
[----:B------:R-:W-:Y:S01]  /*2a80*/  @!P5 FMUL R3, R3, 0.5 ;  /* 0x3f0000000303d820 */ /* 0x000fe20000400000 */
[----:B------:R-:W1:Y:S01]  /*2a90*/  MUFU.EX2 R51, R51 ;  /* 0x0000003300337308 */ /* 0x000e620000000800 */
[----:B---3--:R-:W-:Y:S01]  /*2aa0*/  @!P4 FMUL R47, R47, R47 ;  /* 0x0000002f2f2fc220 */ /* 0x008fe20000400000 */
[----:B------:R-:W-:Y:S02]  /*2ab0*/  F2FP.BF16.F32.PACK_AB R29, R40, R35 ;  /* 0x00000023281d723e */ /* 0x000fe400000010ff */
[----:B------:R-:W-:Y:S01]  /*2ac0*/  F2FP.BF16.F32.PACK_AB R32, R10, R7 ;  /* 0x000000070a20723e */ /* 0x000fe200000010ff */
[C---:B------:R-:W-:Y:S01]  /*2ad0*/  FADD R41, R38.reuse, R47 ;  /* 0x0000002f26297221 */ /* 0x040fe20000000000 */
[----:B------:R-:W-:-:S02]  /*2ae0*/  F2FP.BF16.F32.PACK_AB R27, R38, R21 ;  /* 0x00000015261b723e */ /* 0x000fc400000010ff */
[----:B------:R-:W2:Y:S01]  /*2af0*/  MUFU.EX2 R54, R54 ;  /* 0x0000003600367308 */ /* 0x000ea20000000800 */
[----:B----4-:R-:W-:Y:S01]  /*2b00*/  @!P3 FMUL R50, R50, R50 ;  /* 0x000000323232b220 */ /* 0x010fe20000400000 */
[----:B------:R-:W-:-:S03]  /*2b10*/  F2FP.BF16.F32.PACK_AB R33, R43, R44 ;  /* 0x0000002c2b21723e */ /* 0x000fc600000010ff */
[----:B------:R-:W-:Y:S01]  /*2b20*/  FADD R48, R35, R50 ;  /* 0x0000003223307221 */ /* 0x000fe20000000000 */
[----:B------:R-:W-:Y:S02]  /*2b30*/  F2FP.BF16.F32.PACK_AB R35, R47, R46 ;  /* 0x0000002e2f23723e */ /* 0x000fe400000010ff */
[----:B------:R3:W4:Y:S01]  /*2b40*/  MUFU.EX2 R39, R3 ;  /* 0x0000000300277308 */ /* 0x0007220000000800 */
[----:B-1----:R-:W-:-:S04]  /*2b50*/  @!P1 FMUL R51, R51, R51 ;  /* 0x0000003333339220 */ /* 0x002fc80000400000 */
[----:B------:R-:W-:Y:S01]  /*2b60*/  FADD R45, R40, R51 ;  /* 0x00000033282d7221 */ /* 0x000fe20000000000 */
[----:B------:R-:W-:Y:S01]  /*2b70*/  F2FP.BF16.F32.PACK_AB R113, R51, R50 ;  /* 0x000000323371723e */ /* 0x000fe200000010ff */
[----:B--2---:R-:W-:Y:S01]  /*2b80*/  @!P2 FMUL R54, R54, R54 ;  /* 0x000000363636a220 */ /* 0x004fe20000400000 */
[----:B---3--:R-:W-:Y:S01]  /*2b90*/  FADD R3, R15, R44 ;  /* 0x0000002c0f037221 */ /* 0x008fe20000000000 */
[----:B------:R-:W-:Y:S02]  /*2ba0*/  FADD R30, R30, R45 ;  /* 0x0000002d1e1e7221 */ /* 0x000fe40000000000 */
[----:B------:R-:W-:Y:S01]  /*2bb0*/  FADD R53, R31, R54 ;  /* 0x000000361f357221 */ /* 0x000fe20000000000 */
[----:B------:R-:W-:Y:S01]  /*2bc0*/  FADD R3, R3, R48 ;  /* 0x0000003003037221 */ /* 0x000fe20000000000 */
[----:B------:R-:W-:Y:S01]  /*2bd0*/  F2FP.BF16.F32.PACK_AB R31, R42, R31 ;  /* 0x0000001f2a1f723e */ /* 0x000fe200000010ff */
[----:B----4-:R-:W-:Y:S01]  /*2be0*/  @!P5 FMUL R39, R39, R39 ;  /* 0x000000272727d220 */ /* 0x010fe20000400000 */
[----:B------:R-:W-:-:S03]  /*2bf0*/  FADD R34, R34, R53 ;  /* 0x0000003522227221 */ /* 0x000fc60000000000 */
[----:B------:R-:W-:Y:S01]  /*2c00*/  FADD R52, R42, R39 ;  /* 0x000000272a347221 */ /* 0x000fe20000000000 */
[----:B------:R-:W-:Y:S01]  /*2c10*/  FADD R34, R3, R34 ;  /* 0x0000002203227221 */ /* 0x000fe20000000000 */
[----:B------:R-:W-:Y:S02]  /*2c20*/  FADD R3, R6, R49 ;  /* 0x0000003106037221 */ /* 0x000fe40000000000 */
[----:B------:R-:W-:-:S04]  /*2c30*/  FADD R41, R41, R52 ;  /* 0x0000003429297221 */ /* 0x000fc80000000000 */
[----:B------:R-:W-:Y:S01]  /*2c40*/  FADD R41, R30, R41 ;  /* 0x000000291e297221 */ /* 0x000fe20000000000 */
[----:B------:R-:W-:-:S03]  /*2c50*/  F2FP.BF16.F32.PACK_AB R30, R37, R36 ;  /* 0x00000024251e723e */ /* 0x000fc600000010ff */
[----:B------:R-:W-:Y:S01]  /*2c60*/  FADD R6, R34, R41 ;  /* 0x0000002922067221 */ /* 0x000fe20000000000 */
[----:B------:R-:W-:Y:S01]  /*2c70*/  F2FP.BF16.F32.PACK_AB R34, R12, R9 ;  /* 0x000000090c22723e */ /* 0x000fe200000010ff */
[----:B------:R-:W-:Y:S06]  /*2c80*/  @!P0 BRA `(.L_x_21) ;  /* 0x0000000000048947 */ /* 0x000fec0003800000 */
[----:B------:R-:W-:Y:S01]  /*2c90*/  BPT.TRAP 0x1 ;  /* 0x000000040000795c */ /* 0x000fe20000300000 */
.L_x_21:
[----:B------:R-:W-:Y:S01]  /*2ca0*/  ULEA UR6, UR33, UR37, 0x3 ;  /* 0x0000002521067291 */ /* 0x000fe2000f8e183f */
[----:B------:R-:W-:-:S08]  /*2cb0*/  SHF.L.U32 R7, R22, 0x1f, RZ ;  /* 0x0000001f16077819 */ /* 0x000fd000000006ff */
[----:B------:R-:W1:Y:S02]  /*2cc0*/  SYNCS.PHASECHK.TRANS64.TRYWAIT P1, [UR6+0x1aa00], R7 ;  /* 0x01aa0007ff0075a7 */ /* 0x000e640008020146 */
[----:B-1----:R-:W-:Y:S05]  /*2cd0*/  @!P1 BRA `(.L_x_22) ;  /* 0x0000009c00d49947 */ /* 0x002fea0003800000 */
.L_x_135:
[----:B------:R-:W-:Y:S01]  /*2ce0*/  UIMAD UR10, UR33, 0x380, UR45 ;  /* 0x00000380210a78a4 */ /* 0x000fe2000f8e022d */
[----:B------:R-:W-:Y:S01]  /*2cf0*/  WARPGROUP.ARRIVE ;  /* 0x00000000000079c5 */ /* 0x000fe20000000000 */
[----:B------:R-:W-:Y:S01]  /*2d00*/  UMOV UR7, 0xc0000010 ;  /* 0xc000001000077882 */ /* 0x000fe20000000000 */
[----:B------:R-:W-:Y:S01]  /*2d10*/  F2FP.BF16.F32.PACK_AB R115, R39, R54 ;  /* 0x000000362773723e */ /* 0x000fe200000010ff */
[----:B------:R-:W-:Y:S02]  /*2d20*/  UIADD3 UR11, UR10, 0x80, URZ ;  /* 0x000000800a0b7890 */ /* 0x000fe4000fffe03f */
[----:B------:R-:W-:Y:S02]  /*2d30*/  UIADD3 UR14, UR10, 0x100, URZ ;  /* 0x000001000a0e7890 */ /* 0x000fe4000fffe03f */
[----:B------:R-:W-:Y:S01]  /*2d40*/  UMOV UR6, UR10 ;  /* 0x0000000a00067c82 */ /* 0x000fe20008000000 */
[----:B------:R-:W-:Y:S01]  /*2d50*/  UIADD3 UR15, UR10, 0x180, URZ ;  /* 0x000001800a0f7890 */ /* 0x000fe2000fffe03f */
[----:B------:R-:W-:Y:S01]  /*2d60*/  HGMMA.64x16x16.F32.BF16 R104, R24, gdesc[UR4].tnspB, RZ, !UPT, gsb0 ;  /* 0x4020000418687df0 */ /* 0x000fe2000c0018ff */
[----:B------:R-:W-:Y:S01]  /*2d70*/  UMOV UR6, UR11 ;  /* 0x0000000b00067c82 */ /* 0x000fe20008000000 */
[----:B------:R-:W-:Y:S01]  /*2d80*/  UMOV UR7, 0xc0000010 ;  /* 0xc000001000077882 */ /* 0x000fe20000000000 */
[----:B------:R-:W-:-:S02]  /*2d90*/  UIADD3 UR18, UR10, 0x200, URZ ;  /* 0x000002000a127890 */ /* 0x000fc4000fffe03f */
[----:B------:R-:W-:Y:S01]  /*2da0*/  UIADD3 UR11, UR10, 0x280, URZ ;  /* 0x000002800a0b7890 */ /* 0x000fe2000fffe03f */
[----:B------:R-:W-:Y:S02]  /*2db0*/  WARPGROUP.DEPBAR.LE gsb0, 0x0 ;  /* 0x00008000000079c5 */ /* 0x000fe40000010000 */
[----:B------:R-:W-:-:S06]  /*2dc0*/  WARPGROUP.ARRIVE ;  /* 0x00000000000079c5 */ /* 0x000fcc0000000000 */
[----:B------:R-:W-:Y:S01]  /*2dd0*/  HGMMA.64x16x16.F32.BF16 R96, R24, gdesc[UR4].tnspB, RZ, !UPT, gsb0 ;  /* 0x4020000418607df0 */ /* 0x000fe2000c0018ff */
[----:B------:R-:W-:Y:S01]  /*2de0*/  UMOV UR6, UR14 ;  /* 0x0000000e00067c82 */ /* 0x000fe20008000000 */
[----:B------:R-:W-:Y:S01]  /*2df0*/  UMOV UR7, 0xc0000010 ;  /* 0xc000001000077882 */ /* 0x000fe20000000000 */
        /* <DEDUP_REMOVED lines=28> */
[----:B------:R-:W-:Y:S01]  /*2fc0*/  UIADD3 UR6, UR10, 0x20, URZ ;  /* 0x000000200a067890 */ /* 0x000fe2000fffe03f */
[----:B------:R-:W-:Y:S01]  /*2fd0*/  UMOV UR7, 0xc0000010 ;  /* 0xc000001000077882 */ /* 0x000fe20000000000 */
[----:B------:R-:W-:Y:S02]  /*2fe0*/  WARPGROUP.DEPBAR.LE gsb0, 0x0 ;  /* 0x00008000000079c5 */ /* 0x000fe40000010000 */
[----:B------:R-:W-:-:S06]  /*2ff0*/  WARPGROUP.ARRIVE ;  /* 0x00000000000079c5 */ /* 0x000fcc0000000000 */
[----:B------:R-:W-:Y:S01]  /*3000*/  HGMMA.64x16x16.F32.BF16 R104, R28, gdesc[UR4].tnspB, R104, gsb0 ;  /* 0x402000041c687df0 */ /* 0x000fe20008001868 */
[----:B------:R-:W-:Y:S01]  /*3010*/  UMOV UR6, UR11 ;  /* 0x0000000b00067c82 */ /* 0x000fe20008000000 */
[----:B------:R-:W-:Y:S01]  /*3020*/  UMOV UR7, 0xc0000010 ;  /* 0xc000001000077882 */ /* 0x000fe20000000000 */
[----:B------:R-:W-:Y:S01]  /*3030*/  UIADD3 UR11, UR10, 0x2a0, URZ ;  /* 0x000002a00a0b7890 */ /* 0x000fe2000fffe03f */
        /* <DEDUP_REMOVED lines=81> */
[----:B------:R-:W-:Y:S02]  /*3550*/  UIADD3 UR11, UR10, 0x2e0, URZ ;  /* 0x000002e00a0b7890 */ /* 0x000fe4000fffe03f */
[----:B------:R-:W-:Y:S01]  /*3560*/  UIADD3 UR10, UR10, 0x360, URZ ;  /* 0x000003600a0a7890 */ /* 0x000fe2000fffe03f */
[----:B------:R-:W-:Y:S02]  /*3570*/  WARPGROUP.DEPBAR.LE gsb0, 0x0 ;  /* 0x00008000000079c5 */ /* 0x000fe40000010000 */
[----:B------:R-:W-:-:S06]  /*3580*/  WARPGROUP.ARRIVE ;  /* 0x00000000000079c5 */ /* 0x000fcc0000000000 */
[----:B------:R-:W-:Y:S01]  /*3590*/  HGMMA.64x16x16.F32.BF16 R96, R112, gdesc[UR4].tnspB, R96, gsb0 ;  /* 0x4020000470607df0 */ /* 0x000fe20008001860 */
[----:B------:R-:W-:Y:S01]  /*35a0*/  UMOV UR6, UR14 ;  /* 0x0000000e00067c82 */ /* 0x000fe20008000000 */
[----:B------:R-:W-:Y:S01]  /*35b0*/  UMOV UR7, 0xc0000010 ;  /* 0xc000001000077882 */ /* 0x000fe20000000000 */
        /* <DEDUP_REMOVED lines=22> */
[----:B------:R-:W-:Y:S03]  /*3720*/  HGMMA.64x16x16.F32.BF16 R56, R112, gdesc[UR4].tnspB, R56, gsb0 ;  /* 0x4020000470387df0 */ /* 0x000fe60008001838 */
[----:B------:R-:W-:Y:S02]  /*3730*/  WARPGROUP.DEPBAR.LE gsb0, 0x0 ;  /* 0x00008000000079c5 */ /* 0x000fe40000010000 */
[----:B------:R-:W-:Y:S05]  /*3740*/  @!P0 BRA `(.L_x_23) ;  /* 0x0000000000048947 */ /* 0x000fea0003800000 */
[----:B------:R-:W-:Y:S01]  /*3750*/  BPT.TRAP 0x1 ;  /* 0x000000040000795c */ /* 0x000fe20000300000 */
.L_x_23:
[----:B------:R-:W-:Y:S02]  /*3760*/  UISETP.GT.U32.AND UP0, UPT, UR48, 0x1, UPT ;  /* 0x000000013000788c */ /* 0x000fe4000bf04070 */
[----:B------:R-:W-:-:S04]  /*3770*/  UIADD3 UR34, UR34, 0x1aa28, URZ ;  /* 0x0001aa2822227890 */ /* 0x000fc8000fffe03f */
[----:B------:R-:W-:Y:S01]  /*3780*/  PLOP3.LUT P1, PT, PT, PT, UP0, 0x80, 0x0 ;  /* 0x000000000000781c */ /* 0x000fe20003f2f008 */
[----:B------:R-:W-:-:S09]  /*3790*/  UPRMT UR34, URZ, 0x654, UR34 ;  /* 0x000006543f227896 */ /* 0x000fd20008000022 */
[----:B------:R-:W-:Y:S03]  /*37a0*/  SYNCS.ARRIVE.TRANS64.RED.A1T0 RZ, [UR34], RZ ;  /* 0x000000ffffff79a7 */ /* 0x000fe60008100422 */
[----:B------:R-:W-:Y:S05]  /*37b0*/  @P1 BRA `(.L_x_24) ;  /* 0x0000000000041947 */ /* 0x000fea0003800000 */
[----:B------:R-:W-:Y:S01]  /*37c0*/  BPT.TRAP 0x1 ;  /* 0x000000040000795c */ /* 0x000fe20000300000 */
.L_x_24:
[----:B------:R-:W-:Y:S01]  /*37d0*/  UIADD3 UR54, UR33, 0x1, URZ ;  /* 0x0000000121367890 */ /* 0x000fe2000fffe03f */
[----:B------:R-:W-:Y:S01]  /*37e0*/  ISETP.GE.AND P2, PT, R0, 0x4, PT ;  /* 0x000000040000780c */ /* 0x000fe20003f46270 */
[----:B-1----:R-:W-:Y:S01]  /*37f0*/  VIADD R7, R16, 0x40 ;  /* 0x0000004010077836 */ /* 0x002fe20000000000 */
[----:B------:R-:W-:Y:S01]  /*3800*/  IADD3 R8, R0, -0x2, RZ ;  /* 0xfffffffe00087810 */ /* 0x000fe20007ffe0ff */
[----:B------:R-:W-:-:S04]  /*3810*/  UISETP.NE.AND UP0, UPT, UR54, 0x5, UPT ;  /* 0x000000053600788c */ /* 0x000fc8000bf05270 */
[----:B------:R-:W-:Y:S02]  /*3820*/  USEL UR6, URZ, 0x1, UP0 ;  /* 0x000000013f067887 */ /* 0x000fe40008000000 */
[----:B------:R-:W-:-:S04]  /*3830*/  USEL UR54, UR54, URZ, UP0 ;  /* 0x0000003f36367287 */ /* 0x000fc80008000000 */
[----:B------:R-:W-:Y:S01]  /*3840*/  LOP3.LUT R22, R22, UR6, RZ, 0x3c, !PT ;  /* 0x0000000616167c12 */ /* 0x000fe2000f8e3cff */
[----:B------:R-:W-:Y:S07]  /*3850*/  @!P2 BRA `(.L_x_25) ;  /* 0x000000240014a947 */ /* 0x000fee0003800000 */
[----:B------:R-:W-:Y:S01]  /*3860*/  VIADD R0, R0, 0xfffffffd ;  /* 0xfffffffd00007836 */ /* 0x000fe20000000000 */
[----:B------:R-:W-:Y:S01]  /*3870*/  MOV R9, R4 ;  /* 0x0000000400097202 */ /* 0x000fe20000000f00 */
[----:B------:R-:W-:Y:S01]  /*3880*/  IMAD.MOV.U32 R11, RZ, RZ, R5 ;  /* 0x000000ffff0b7224 */ /* 0x000fe200078e0005 */
[----:B------:R-:W-:-:S06]  /*3890*/  ULDC UR34, c[0x0][0x604] ;  /* 0x0001810000227ab9 */ /* 0x000fcc0000000800 */
.L_x_36:
[----:B------:R-:W-:Y:S01]  /*38a0*/  MOV R8, R0 ;  /* 0x0000000000087202 */ /* 0x000fe20000000f00 */
[----:B------:R-:W-:Y:S06]  /*38b0*/  @!P0 BRA `(.L_x_26) ;  /* 0x0000000000048947 */ /* 0x000fec0003800000 */
[----:B------:R-:W-:Y:S01]  /*38c0*/  BPT.TRAP 0x1 ;  /* 0x000000040000795c */ /* 0x000fe20000300000 */
.L_x_26:
[----:B------:R-:W-:Y:S01]  /*38d0*/  ULEA UR6, UR54, UR37, 0x3 ;  /* 0x0000002536067291 */ /* 0x000fe2000f8e183f */
[----:B------:R-:W-:-:S08]  /*38e0*/  SHF.L.U32 R0, R22, 0x1f, RZ ;  /* 0x0000001f16007819 */ /* 0x000fd000000006ff */
[----:B------:R-:W1:Y:S02]  /*38f0*/  SYNCS.PHASECHK.TRANS64.TRYWAIT P2, [UR6+0x1aa00], R0 ;  /* 0x01aa0000ff0075a7 */ /* 0x000e640008040146 */
[----:B-1----:R-:W-:Y:S05]  /*3900*/  @!P2 BRA `(.L_x_27) ;  /* 0x0000009000e0a947 */ /* 0x002fea0003800000 */
.L_x_136:
[----:B------:R-:W-:Y:S01]  /*3910*/  UIMAD UR30, UR54, 0x380, UR38 ;  /* 0x00000380361e78a4 */ /* 0x000fe2000f8e0226 */
[----:B------:R-:W-:Y:S01]  /*3920*/  WARPGROUP.ARRIVE ;  /* 0x00000000000079c5 */ /* 0x000fe20000000000 */
[----:B------:R-:W-:Y:S01]  /*3930*/  UMOV UR31, 0xc0000010 ;  /* 0xc0000010001f7882 */ /* 0x000fe20000000000 */
[----:B------:R-:W-:Y:S01]  /*3940*/  UMOV UR7, 0xc0000010 ;  /* 0xc000001000077882 */ /* 0x000fe20000000000 */
[----:B------:R-:W-:Y:S02]  /*3950*/  UIADD3 UR6, UR30, 0x80, URZ ;  /* 0x000000801e067890 */ /* 0x000fe4000fffe03f */
[----:B------:R-:W-:Y:S01]  /*3960*/  UIADD3 UR10, UR30, 0x100, URZ ;  /* 0x000001001e0a7890 */ /* 0x000fe2000fffe03f */
[----:B------:R-:W-:Y:S02]  /*3970*/  UMOV UR11, 0xc0000010 ;  /* 0xc0000010000b7882 */ /* 0x000fe40000000000 */
[----:B------:R-:W-:Y:S01]  /*3980*/  HGMMA.64x64x16.F32.BF16 R24, gdesc[UR28], RZ, !UPT, gsb0 ;  /* 0x00e000001c1879f0 */ /* 0x000fe2000c0018ff */
[----:B------:R-:W-:Y:S01]  /*3990*/  UIADD3 UR14, UR30, 0x180, URZ ;  /* 0x000001801e0e7890 */ /* 0x000fe2000fffe03f */
[----:B------:R-:W-:Y:S01]  /*39a0*/  UMOV UR15, 0xc0000010 ;  /* 0xc0000010000f7882 */ /* 0x000fe20000000000 */
[----:B------:R-:W-:Y:S01]  /*39b0*/  UIADD3 UR18, UR30, 0x200, URZ ;  /* 0x000002001e127890 */ /* 0x000fe2000fffe03f */
[----:B------:R-:W-:Y:S01]  /*39c0*/  UMOV UR19, 0xc0000010 ;  /* 0xc000001000137882 */ /* 0x000fe20000000000 */
[----:B------:R-:W-:Y:S01]  /*39d0*/  UIADD3 UR22, UR30, 0x280, URZ ;  /* 0x000002801e167890 */ /* 0x000fe2000fffe03f */
[----:B------:R-:W-:Y:S01]  /*39e0*/  UMOV UR23, 0xc0000010 ;  /* 0xc000001000177882 */ /* 0x000fe20000000000 */
[----:B------:R-:W-:Y:S01]  /*39f0*/  UIADD3 UR26, UR30, 0x300, URZ ;  /* 0x000003001e1a7890 */ /* 0x000fe2000fffe03f */
[----:B------:R-:W-:Y:S01]  /*3a00*/  UMOV UR27, 0xc0000010 ;  /* 0xc0000010001b7882 */ /* 0x000fe20000000000 */
[----:B------:R-:W-:-:S02]  /*3a10*/  WARPGROUP.DEPBAR.LE gsb0, 0x0 ;  /* 0x00008000000079c5 */ /* 0x000fc40000010000 */
[----:B------:R-:W-:-:S06]  /*3a20*/  WARPGROUP.ARRIVE ;  /* 0x00000000000079c5 */ /* 0x000fcc0000000000 */
[----:B------:R-:W-:Y:S03]  /*3a30*/  HGMMA.64x64x16.F32.BF16 R24, gdesc[UR4], R24, gsb0 ;  /* 0x00e00000041879f0 */ /* 0x000fe60008001818 */
[----:B------:R-:W-:Y:S02]  /*3a40*/  WARPGROUP.DEPBAR.LE gsb0, 0x0 ;  /* 0x00008000000079c5 */ /* 0x000fe40000010000 */
[----:B------:R-:W-:-:S06]  /*3a50*/  WARPGROUP.ARRIVE ;  /* 0x00000000000079c5 */ /* 0x000fcc0000000000 */
[----:B------:R-:W-:Y:S01]  /*3a60*/  HGMMA.64x64x16.F32.BF16 R24, gdesc[UR8], R24, gsb0 ;  /* 0x00e00000081879f0 */ /* 0x000fe20008001818 */
[----:B------:R-:W-:-:S04]  /*3a70*/  UIADD3 UR10, UR54, 0x1, URZ ;  /* 0x00000001360a7890 */ /* 0x000fc8000fffe03f */
[----:B------:R-:W-:-:S04]  /*3a80*/  UISETP.NE.AND UP0, UPT, UR10, 0x5, UPT ;  /* 0x000000050a00788c */ /* 0x000fc8000bf05270 */
[----:B------:R-:W-:Y:S02]  /*3a90*/  USEL UR6, URZ, 0x1, UP0 ;  /* 0x000000013f067887 */ /* 0x000fe40008000000 */
[----:B------:R-:W-:-:S04]  /*3aa0*/  USEL UR10, UR10, URZ, UP0 ;  /* 0x0000003f0a0a7287 */ /* 0x000fc80008000000 */
[----:B------:R-:W-:Y:S01]  /*3ab0*/  LOP3.LUT R22, R22, UR6, RZ, 0x3c, !PT ;  /* 0x0000000616167c12 */ /* 0x000fe2000f8e3cff */
        /* <DEDUP_REMOVED lines=13> */
[----:B------:R-:W-:Y:S05]  /*3b90*/  @!P0 BRA `(.L_x_28) ;  /* 0x0000000000048947 */ /* 0x000fea0003800000 */
[----:B------:R-:W-:Y:S01]  /*3ba0*/  BPT.TRAP 0x1 ;  /* 0x000000040000795c */ /* 0x000fe20000300000 */
.L_x_28:
[----:B-1----:R-:W-:Y:S01]  /*3bb0*/  FMNMX R0, R24, R9, !PT ;  /* 0x0000000918007209 */ /* 0x002fe20007800000 */
[----:B------:R-:W-:Y:S01]  /*3bc0*/  ULEA UR6, UR10, UR37, 0x3 ;  /* 0x000000250a067291 */ /* 0x000fe2000f8e183f */
[----:B------:R-:W-:Y:S02]  /*3bd0*/  FMNMX R10, R26, R11, !PT ;  /* 0x0000000b1a0a7209 */ /* 0x000fe40007800000 */
[----:B------:R-:W-:Y:S02]  /*3be0*/  FMNMX R5, R25, R0, !PT ;  /* 0x0000000019057209 */ /* 0x000fe40007800000 */
[----:B------:R-:W-:Y:S02]  /*3bf0*/  FMNMX R13, R27, R10, !PT ;  /* 0x0000000a1b0d7209 */ /* 0x000fe40007800000 */
[----:B------:R-:W-:Y:S02]  /*3c00*/  FMNMX R0, R28, R5, !PT ;  /* 0x000000051c007209 */ /* 0x000fe40007800000 */
[----:B------:R-:W-:-:S02]  /*3c10*/  FMNMX R10, R30, R13, !PT ;  /* 0x0000000d1e0a7209 */ /* 0x000fc40007800000 */
[----:B------:R-:W-:Y:S02]  /*3c20*/  FMNMX R5, R29, R0, !PT ;  /* 0x000000001d057209 */ /* 0x000fe40007800000 */
[----:B------:R-:W-:Y:S02]  /*3c30*/  FMNMX R13, R31, R10, !PT ;  /* 0x0000000a1f0d7209 */ /* 0x000fe40007800000 */
[----:B------:R-:W-:Y:S02]  /*3c40*/  FMNMX R0, R32, R5, !PT ;  /* 0x0000000520007209 */ /* 0x000fe40007800000 */
[----:B------:R-:W-:Y:S02]  /*3c50*/  FMNMX R10, R34, R13, !PT ;  /* 0x0000000d220a7209 */ /* 0x000fe40007800000 */
[----:B------:R-:W-:Y:S02]  /*3c60*/  FMNMX R5, R33, R0, !PT ;  /* 0x0000000021057209 */ /* 0x000fe40007800000 */
[----:B------:R-:W-:-:S02]  /*3c70*/  FMNMX R13, R35, R10, !PT ;  /* 0x0000000a230d7209 */ /* 0x000fc40007800000 */
[----:B------:R-:W-:Y:S02]  /*3c80*/  FMNMX R0, R36, R5, !PT ;  /* 0x0000000524007209 */ /* 0x000fe40007800000 */
[----:B------:R-:W-:Y:S02]  /*3c90*/  FMNMX R12, R38, R13, !PT ;  /* 0x0000000d260c7209 */ /* 0x000fe40007800000 */
[----:B------:R-:W-:-:S04]  /*3ca0*/  FMNMX R5, R37, R0, !PT ;  /* 0x0000000025057209 */ /* 0x000fc80007800000 */
[----:B------:R-:W-:-:S04]  /*3cb0*/  FMNMX R0, R40, R5, !PT ;  /* 0x0000000528007209 */ /* 0x000fc80007800000 */
[----:B------:R-:W-:-:S04]  /*3cc0*/  FMNMX R5, R41, R0, !PT ;  /* 0x0000000029057209 */ /* 0x000fc80007800000 */
[----:B------:R-:W-:-:S04]  /*3cd0*/  FMNMX R0, R44, R5, !PT ;  /* 0x000000052c007209 */ /* 0x000fc80007800000 */
[----:B------:R-:W-:-:S04]  /*3ce0*/  FMNMX R5, R45, R0, !PT ;  /* 0x000000002d057209 */ /* 0x000fc80007800000 */
[----:B------:R-:W-:-:S04]  /*3cf0*/  FMNMX R0, R48, R5, !PT ;  /* 0x0000000530007209 */ /* 0x000fc80007800000 */
[----:B------:R-:W-:-:S04]  /*3d00*/  FMNMX R5, R49, R0, !PT ;  /* 0x0000000031057209 */ /* 0x000fc80007800000 */
[----:B------:R-:W-:-:S04]  /*3d10*/  FMNMX R0, R52, R5, !PT ;  /* 0x0000000534007209 */ /* 0x000fc80007800000 */
[----:B------:R-:W-:-:S05]  /*3d20*/  FMNMX R0, R53, R0, !PT ;  /* 0x0000000035007209 */ /* 0x000fca0007800000 */
[----:B------:R-:W1:Y:S02]  /*3d30*/  SHFL.BFLY PT, R5, R0, 0x1, 0x1f ;  /* 0x0c201f0000057f89 */ /* 0x000e6400000e0000 */
[----:B-1----:R-:W-:-:S05]  /*3d40*/  FMNMX R5, R0, R5, !PT ;  /* 0x0000000500057209 */ /* 0x002fca0007800000 */
[----:B------:R-:W1:Y:S02]  /*3d50*/  SHFL.BFLY PT, R4, R5, 0x2, 0x1f ;  /* 0x0c401f0005047f89 */ /* 0x000e6400000e0000 */
[----:B-1----:R-:W-:Y:S02]  /*3d60*/  FMNMX R4, R5, R4, !PT ;  /* 0x0000000405047209 */ /* 0x002fe40007800000 */
[----:B------:R-:W-:Y:S02]  /*3d70*/  FMNMX R5, R39, R12, !PT ;  /* 0x0000000c27057209 */ /* 0x000fe40007800000 */
[----:B------:R-:W-:Y:S02]  /*3d80*/  FSETP.NEU.AND P2, PT, R4, -INF , PT ;  /* 0xff8000000400780b */ /* 0x000fe40003f4d000 */
[----:B------:R-:W-:Y:S02]  /*3d90*/  FMNMX R12, R42, R5, !PT ;  /* 0x000000052a0c7209 */ /* 0x000fe40007800000 */
[----:B------:R-:W-:-:S02]  /*3da0*/  FSEL R0, R4, RZ, P2 ;  /* 0x000000ff04007208 */ /* 0x000fc40001000000 */
[----:B------:R-:W-:-:S03]  /*3db0*/  FMNMX R5, R43, R12, !PT ;  /* 0x0000000c2b057209 */ /* 0x000fc60007800000 */
[----:B------:R-:W-:Y:S01]  /*3dc0*/  FMUL R10, R0, UR34 ;  /* 0x00000022000a7c20 */ /* 0x000fe20008400000 */
[----:B------:R-:W-:Y:S01]  /*3dd0*/  FMNMX R12, R46, R5, !PT ;  /* 0x000000052e0c7209 */ /* 0x000fe20007800000 */
[----:B------:R-:W-:Y:S02]  /*3de0*/  FADD R0, -R0, R9 ;  /* 0x0000000900007221 */ /* 0x000fe40000000100 */
[--C-:B------:R-:W-:Y:S01]  /*3df0*/  FFMA R24, R24, UR34, -R10.reuse ;  /* 0x0000002218187c23 */ /* 0x100fe2000800080a */
[--C-:B------:R-:W-:Y:S01]  /*3e00*/  FFMA R25, R25, UR34, -R10.reuse ;  /* 0x0000002219197c23 */ /* 0x100fe2000800080a */
[--C-:B------:R-:W-:Y:S01]  /*3e10*/  FFMA R28, R28, UR34, -R10.reuse ;  /* 0x000000221c1c7c23 */ /* 0x100fe2000800080a */
[----:B------:R-:W-:Y:S01]  /*3e20*/  FMNMX R5, R47, R12, !PT ;  /* 0x0000000c2f057209 */ /* 0x000fe20007800000 */
[--C-:B------:R-:W-:Y:S01]  /*3e30*/  FFMA R32, R32, UR34, -R10.reuse ;  /* 0x0000002220207c23 */ /* 0x100fe2000800080a */
[----:B------:R-:W-:Y:S01]  /*3e40*/  FSETP.GEU.AND P5, PT, R24, -126, PT ;  /* 0xc2fc00001800780b */ /* 0x000fe20003fae000 */
[--C-:B------:R-:W-:Y:S01]  /*3e50*/  FFMA R29, R29, UR34, -R10.reuse ;  /* 0x000000221d1d7c23 */ /* 0x100fe2000800080a */
[----:B------:R-:W-:Y:S01]  /*3e60*/  FSETP.GEU.AND P3, PT, R25, -126, PT ;  /* 0xc2fc00001900780b */ /* 0x000fe20003f6e000 */
[--C-:B------:R-:W-:Y:S01]  /*3e70*/  FFMA R33, R33, UR34, -R10.reuse ;  /* 0x0000002221217c23 */ /* 0x100fe2000800080a */
[----:B------:R-:W-:Y:S01]  /*3e80*/  FSETP.GEU.AND P2, PT, R28, -126, PT ;  /* 0xc2fc00001c00780b */ /* 0x000fe20003f4e000 */
[--C-:B------:R-:W-:Y:S01]  /*3e90*/  FFMA R36, R36, UR34, -R10.reuse ;  /* 0x0000002224247c23 */ /* 0x100fe2000800080a */
[----:B------:R-:W-:Y:S01]  /*3ea0*/  FMNMX R12, R50, R5, !PT ;  /* 0x00000005320c7209 */ /* 0x000fe20007800000 */
[--C-:B------:R-:W-:Y:S01]  /*3eb0*/  FFMA R37, R37, UR34, -R10.reuse ;  /* 0x0000002225257c23 */ /* 0x100fe2000800080a */
[----:B------:R-:W-:Y:S01]  /*3ec0*/  FSETP.GEU.AND P6, PT, R32, -126, PT ;  /* 0xc2fc00002000780b */ /* 0x000fe20003fce000 */
[--C-:B------:R-:W-:Y:S01]  /*3ed0*/  FFMA R41, R41, UR34, -R10.reuse ;  /* 0x0000002229297c23 */ /* 0x100fe2000800080a */
[----:B------:R-:W-:Y:S01]  /*3ee0*/  FSETP.GEU.AND P4, PT, R29, -126, PT ;  /* 0xc2fc00001d00780b */ /* 0x000fe20003f8e000 */
[--C-:B------:R-:W-:Y:S01]  /*3ef0*/  FFMA R40, R40, UR34, -R10.reuse ;  /* 0x0000002228287c23 */ /* 0x100fe2000800080a */
[----:B------:R-:W-:Y:S01]  /*3f00*/  FMNMX R5, R51, R12, !PT ;  /* 0x0000000c33057209 */ /* 0x000fe20007800000 */
[----:B------:R-:W-:Y:S01]  /*3f10*/  @!P5 FMUL R24, R24, 0.5 ;  /* 0x3f0000001818d820 */ /* 0x000fe20000400000 */
[--C-:B------:R-:W-:Y:S01]  /*3f20*/  FFMA R44, R44, UR34, -R10.reuse ;  /* 0x000000222c2c7c23 */ /* 0x100fe2000800080a */
[----:B------:R-:W-:Y:S01]  /*3f30*/  @!P3 FMUL R25, R25, 0.5 ;  /* 0x3f0000001919b820 */ /* 0x000fe20000400000 */
[----:B------:R-:W-:Y:S01]  /*3f40*/  FMNMX R12, R54, R5, !PT ;  /* 0x00000005360c7209 */ /* 0x000fe20007800000 */
[----:B------:R-:W-:Y:S01]  /*3f50*/  @!P2 FMUL R28, R28, 0.5 ;  /* 0x3f0000001c1ca820 */ /* 0x000fe20000400000 */
[--C-:B------:R-:W-:Y:S01]  /*3f60*/  FFMA R45, R45, UR34, -R10.reuse ;  /* 0x000000222d2d7c23 */ /* 0x100fe2000800080a */
[----:B------:R-:W1:Y:S01]  /*3f70*/  MUFU.EX2 R24, R24 ;  /* 0x0000001800187308 */ /* 0x000e620000000800 */
[----:B------:R-:W-:Y:S01]  /*3f80*/  FMNMX R12, R55, R12, !PT ;  /* 0x0000000c370c7209 */ /* 0x000fe20007800000 */
[----:B------:R-:W-:Y:S01]  /*3f90*/  @!P6 FMUL R32, R32, 0.5 ;  /* 0x3f0000002020e820 */ /* 0x000fe20000400000 */
[--C-:B------:R-:W-:Y:S01]  /*3fa0*/  FFMA R48, R48, UR34, -R10.reuse ;  /* 0x0000002230307c23 */ /* 0x100fe2000800080a */
[----:B------:R-:W-:Y:S01]  /*3fb0*/  @!P4 FMUL R29, R29, 0.5 ;  /* 0x3f0000001d1dc820 */ /* 0x000fe20000400000 */
[--C-:B------:R-:W-:Y:S01]  /*3fc0*/  FFMA R49, R49, UR34, -R10.reuse ;  /* 0x0000002231317c23 */ /* 0x100fe2000800080a */
[----:B------:R-:W2:Y:S01]  /*3fd0*/  SHFL.BFLY PT, R5, R12, 0x1, 0x1f ;  /* 0x0c201f000c057f89 */ /* 0x000ea200000e0000 */
[--C-:B------:R-:W-:Y:S01]  /*3fe0*/  FFMA R52, R52, UR34, -R10.reuse ;  /* 0x0000002234347c23 */ /* 0x100fe2000800080a */
[----:B------:R-:W3:Y:S01]  /*3ff0*/  MUFU.EX2 R25, R25 ;  /* 0x0000001900197308 */ /* 0x000ee20000000800 */
[----:B------:R-:W-:Y:S01]  /*4000*/  FFMA R53, R53, UR34, -R10 ;  /* 0x0000002235357c23 */ /* 0x000fe2000800080a */
[----:B------:R-:W-:-:S06]  /*4010*/  FMUL R0, R0, UR34 ;  /* 0x0000002200007c20 */ /* 0x000fcc0008400000 */
[----:B------:R-:W4:Y:S01]  /*4020*/  MUFU.EX2 R28, R28 ;  /* 0x0000001c001c7308 */ /* 0x000f220000000800 */
[----:B-1----:R-:W-:Y:S01]  /*4030*/  @!P5 FMUL R24, R24, R24 ;  /* 0x000000181818d220 */ /* 0x002fe20000400000 */
[----:B------:R-:W-:-:S06]  /*4040*/  FSETP.GEU.AND P5, PT, R33, -126, PT ;  /* 0xc2fc00002100780b */ /* 0x000fcc0003fae000 */
[----:B------:R-:W1:Y:S01]  /*4050*/  MUFU.EX2 R32, R32 ;  /* 0x0000002000207308 */ /* 0x000e620000000800 */
[----:B---3--:R-:W-:Y:S01]  /*4060*/  @!P3 FMUL R25, R25, R25 ;  /* 0x000000191919b220 */ /* 0x008fe20000400000 */
[----:B------:R-:W-:Y:S02]  /*4070*/  FSETP.GEU.AND P3, PT, R36, -126, PT ;  /* 0xc2fc00002400780b */ /* 0x000fe40003f6e000 */
[----:B--2---:R-:W-:-:S03]  /*4080*/  FMNMX R5, R12, R5, !PT ;  /* 0x000000050c057209 */ /* 0x004fc60007800000 */
[----:B------:R-:W-:Y:S01]  /*4090*/  @!P5 FMUL R33, R33, 0.5 ;  /* 0x3f0000002121d820 */ /* 0x000fe20000400000 */
[----:B------:R-:W2:Y:S01]  /*40a0*/  MUFU.EX2 R29, R29 ;  /* 0x0000001d001d7308 */ /* 0x000ea20000000800 */
[----:B----4-:R-:W-:Y:S01]  /*40b0*/  @!P2 FMUL R28, R28, R28 ;  /* 0x0000001c1c1ca220 */ /* 0x010fe20000400000 */
[----:B------:R-:W-:Y:S01]  /*40c0*/  FSETP.GEU.AND P2, PT, R37, -126, PT ;  /* 0xc2fc00002500780b */ /* 0x000fe20003f4e000 */
[----:B------:R-:W3:Y:S04]  /*40d0*/  SHFL.BFLY PT, R14, R5, 0x2, 0x1f ;  /* 0x0c401f00050e7f89 */ /* 0x000ee800000e0000 */
[----:B------:R-:W-:Y:S01]  /*40e0*/  @!P3 FMUL R36, R36, 0.5 ;  /* 0x3f0000002424b820 */ /* 0x000fe20000400000 */
[----:B------:R-:W4:Y:S01]  /*40f0*/  MUFU.EX2 R33, R33 ;  /* 0x0000002100217308 */ /* 0x000f220000000800 */
        /* <DEDUP_REMOVED lines=8> */
[----:B----4-:R-:W-:Y:S01]  /*4180*/  @!P5 FMUL R33, R33, R33 ;  /* 0x000000212121d220 */ /* 0x010fe20000400000 */
[----:B------:R-:W-:Y:S02]  /*4190*/  FSETP.GEU.AND P5, PT, R44, -126, PT ;  /* 0xc2fc00002c00780b */ /* 0x000fe40003fae000 */
[----:B---3--:R-:W-:-:S03]  /*41a0*/  FMNMX R5, R5, R14, !PT ;  /* 0x0000000e05057209 */ /* 0x008fc60007800000 */
[----:B------:R-:W-:Y:S01]  /*41b0*/  @!P4 FMUL R40, R40, 0.5 ;  /* 0x3f0000002828c820 */ /* 0x000fe20000400000 */
[----:B------:R-:W3:Y:S01]  /*41c0*/  MUFU.EX2 R12, R41 ;  /* 0x00000029000c7308 */ /* 0x000ee20000000800 */
[----:B-1----:R-:W-:Y:S01]  /*41d0*/  @!P3 FMUL R36, R36, R36 ;  /* 0x000000242424b220 */ /* 0x002fe20000400000 */
[----:B------:R-:W-:-:S05]  /*41e0*/  FSETP.GEU.AND P3, PT, R45, -126, PT ;  /* 0xc2fc00002d00780b */ /* 0x000fca0003f6e000 */
[----:B------:R-:W-:Y:S01]  /*41f0*/  @!P5 FMUL R44, R44, 0.5 ;  /* 0x3f0000002c2cd820 */ /* 0x000fe20000400000 */
[----:B------:R1:W4:Y:S01]  /*4200*/  MUFU.EX2 R13, R40 ;  /* 0x00000028000d7308 */ /* 0x0003220000000800 */
[----:B--2---:R-:W-:Y:S01]  /*4210*/  @!P2 FMUL R37, R37, R37 ;  /* 0x000000252525a220 */ /* 0x004fe20000400000 */
[----:B------:R-:W-:-:S05]  /*4220*/  FSETP.GEU.AND P2, PT, R48, -126, PT ;  /* 0xc2fc00003000780b */ /* 0x000fca0003f4e000 */
[----:B------:R-:W-:Y:S01]  /*4230*/  @!P3 FMUL R45, R45, 0.5 ;  /* 0x3f0000002d2db820 */ /* 0x000fe20000400000 */
[----:B------:R2:W5:Y:S01]  /*4240*/  MUFU.EX2 R15, R44 ;  /* 0x0000002c000f7308 */ /* 0x0005620000000800 */
[----:B---3--:R-:W-:Y:S01]  /*4250*/  @!P6 FMUL R12, R12, R12 ;  /* 0x0000000c0c0ce220 */ /* 0x008fe20000400000 */
[----:B------:R-:W-:-:S03]  /*4260*/  FSETP.NEU.AND P6, PT, R5, -INF , PT ;  /* 0xff8000000500780b */ /* 0x000fc60003fcd000 */
[----:B------:R-:W-:Y:S01]  /*4270*/  FADD R9, R25, R12 ;  /* 0x0000000c19097221 */ /* 0x000fe20000000000 */
[----:B-1----:R-:W-:Y:S01]  /*4280*/  FSEL R40, R5, RZ, P6 ;  /* 0x000000ff05287208 */ /* 0x002fe20003000000 */
[----:B------:R-:W-:Y:S01]  /*4290*/  @!P2 FMUL R48, R48, 0.5 ;  /* 0x3f0000003030a820 */ /* 0x000fe20000400000 */
[----:B------:R-:W1:Y:S01]  /*42a0*/  MUFU.EX2 R14, R45 ;  /* 0x0000002d000e7308 */ /* 0x000e620000000800 */
[----:B----4-:R-:W-:Y:S01]  /*42b0*/  @!P4 FMUL R13, R13, R13 ;  /* 0x0000000d0d0dc220 */ /* 0x010fe20000400000 */
[----:B------:R-:W-:Y:S01]  /*42c0*/  FSETP.GEU.AND P4, PT, R49, -126, PT ;  /* 0xc2fc00003100780b */ /* 0x000fe20003f8e000 */
[----:B--2---:R-:W-:Y:S01]  /*42d0*/  FMUL R44, R40, UR34 ;  /* 0x00000022282c7c20 */ /* 0x004fe20008400000 */
[----:B------:R-:W-:Y:S01]  /*42e0*/  FSETP.GEU.AND P6, PT, R52, -126, PT ;  /* 0xc2fc00003400780b */ /* 0x000fe20003fce000 */
[----:B------:R-:W-:Y:S02]  /*42f0*/  FADD R40, -R40, R11 ;  /* 0x0000000b28287221 */ /* 0x000fe40000000100 */
[--C-:B------:R-:W-:Y:S01]  /*4300*/  FFMA R26, R26, UR34, -R44.reuse ;  /* 0x000000221a1a7c23 */ /* 0x100fe2000800082c */
[----:B------:R-:W2:Y:S01]  /*4310*/  MUFU.EX2 R21, R48 ;  /* 0x0000003000157308 */ /* 0x000ea20000000800 */
[----:B-----5:R-:W-:Y:S01]  /*4320*/  @!P5 FMUL R15, R15, R15 ;  /* 0x0000000f0f0fd220 */ /* 0x020fe20000400000 */
[----:B------:R-:W-:Y:S01]  /*4330*/  FSETP.GEU.AND P5, PT, R53, -126, PT ;  /* 0xc2fc00003500780b */ /* 0x000fe20003fae000 */
[--C-:B------:R-:W-:Y:S01]  /*4340*/  FFMA R27, R27, UR34, -R44.reuse ;  /* 0x000000221b1b7c23 */ /* 0x100fe2000800082c */
[--C-:B------:R-:W-:Y:S01]  /*4350*/  FFMA R30, R30, UR34, -R44.reuse ;  /* 0x000000221e1e7c23 */ /* 0x100fe2000800082c */
[--C-:B------:R-:W-:Y:S01]  /*4360*/  FFMA R31, R31, UR34, -R44.reuse ;  /* 0x000000221f1f7c23 */ /* 0x100fe2000800082c */
[--C-:B------:R-:W-:Y:S01]  /*4370*/  FFMA R34, R34, UR34, -R44.reuse ;  /* 0x0000002222227c23 */ /* 0x100fe2000800082c */
[----:B------:R-:W-:Y:S01]  /*4380*/  @!P4 FMUL R49, R49, 0.5 ;  /* 0x3f0000003131c820 */ /* 0x000fe20000400000 */
[--C-:B------:R-:W-:Y:S01]  /*4390*/  FFMA R43, R43, UR34, -R44.reuse ;  /* 0x000000222b2b7c23 */ /* 0x100fe2000800082c */
[----:B-1----:R-:W-:Y:S01]  /*43a0*/  @!P3 FMUL R14, R14, R14 ;  /* 0x0000000e0e0eb220 */ /* 0x002fe20000400000 */
[----:B------:R-:W-:Y:S01]  /*43b0*/  FSETP.GEU.AND P3, PT, R26, -126, PT ;  /* 0xc2fc00001a00780b */ /* 0x000fe20003f6e000 */
[----:B------:R-:W1:Y:S01]  /*43c0*/  MUFU.EX2 R10, R49 ;  /* 0x00000031000a7308 */ /* 0x000e620000000800 */
[----:B------:R-:W-:Y:S01]  /*43d0*/  @!P6 FMUL R52, R52, 0.5 ;  /* 0x3f0000003434e820 */ /* 0x000fe20000400000 */
[--C-:B------:R-:W-:Y:S01]  /*43e0*/  FFMA R47, R47, UR34, -R44.reuse ;  /* 0x000000222f2f7c23 */ /* 0x100fe2000800082c */
[--C-:B------:R-:W-:Y:S01]  /*43f0*/  FFMA R51, R51, UR34, -R44.reuse ;  /* 0x0000002233337c23 */ /* 0x100fe2000800082c */
[----:B------:R-:W-:Y:S01]  /*4400*/  @!P5 FMUL R53, R53, 0.5 ;  /* 0x3f0000003535d820 */ /* 0x000fe20000400000 */
[----:B------:R-:W-:Y:S01]  /*4410*/  FFMA R55, R55, UR34, -R44 ;  /* 0x0000002237377c23 */ /* 0x000fe2000800082c */
[----:B--2---:R-:W-:Y:S01]  /*4420*/  @!P2 FMUL R21, R21, R21 ;  /* 0x000000151515a220 */ /* 0x004fe20000400000 */
[----:B------:R-:W-:Y:S01]  /*4430*/  FSETP.GEU.AND P2, PT, R27, -126, PT ;  /* 0xc2fc00001b00780b */ /* 0x000fe20003f4e000 */
[----:B------:R-:W2:Y:S01]  /*4440*/  MUFU.EX2 R41, R52 ;  /* 0x0000003400297308 */ /* 0x000ea20000000800 */
[----:B------:R-:W-:Y:S01]  /*4450*/  FMUL R40, R40, UR34 ;  /* 0x0000002228287c20 */ /* 0x000fe20008400000 */
[----:B------:R-:W-:-:S02]  /*4460*/  FADD R11, R28, R15 ;  /* 0x0000000f1c0b7221 */ /* 0x000fc40000000000 */
[----:B------:R-:W-:-:S04]  /*4470*/  @!P3 FMUL R26, R26, 0.5 ;  /* 0x3f0000001a1ab820 */ /* 0x000fc80000400000 */
[----:B------:R-:W3:Y:S01]  /*4480*/  MUFU.EX2 R20, R53 ;  /* 0x0000003500147308 */ /* 0x000ee20000000800 */
[----:B-1----:R-:W-:Y:S01]  /*4490*/  @!P4 FMUL R10, R10, R10 ;  /* 0x0000000a0a0ac220 */ /* 0x002fe20000400000 */
[----:B------:R-:W-:Y:S02]  /*44a0*/  FSETP.GEU.AND P4, PT, R30, -126, PT ;  /* 0xc2fc00001e00780b */ /* 0x000fe40003f8e000 */
[----:B------:R-:W-:-:S04]  /*44b0*/  @!P2 FMUL R27, R27, 0.5 ;  /* 0x3f0000001b1ba820 */ /* 0x000fc80000400000 */
[----:B------:R1:W4:Y:S01]  /*44c0*/  MUFU.EX2 R45, R26 ;  /* 0x0000001a002d7308 */ /* 0x0003220000000800 */
[----:B--2---:R-:W-:Y:S01]  /*44d0*/  @!P6 FMUL R41, R41, R41 ;  /* 0x000000292929e220 */ /* 0x004fe20000400000 */
[----:B------:R-:W-:-:S05]  /*44e0*/  FSETP.GEU.AND P6, PT, R31, -126, PT ;  /* 0xc2fc00001f00780b */ /* 0x000fca0003fce000 */
[----:B------:R-:W-:Y:S01]  /*44f0*/  @!P4 FMUL R30, R30, 0.5 ;  /* 0x3f0000001e1ec820 */ /* 0x000fe20000400000 */
[----:B------:R2:W5:Y:S01]  /*4500*/  MUFU.EX2 R48, R27 ;  /* 0x0000001b00307308 */ /* 0x0005620000000800 */
[----:B-1----:R-:W-:Y:S01]  /*4510*/  FFMA R26, R35, UR34, -R44 ;  /* 0x00000022231a7c23 */ /* 0x002fe2000800082c */
[----:B---3--:R-:W-:Y:S01]  /*4520*/  @!P5 FMUL R20, R20, R20 ;  /* 0x000000141414d220 */ /* 0x008fe20000400000 */
[----:B------:R-:W-:-:S04]  /*4530*/  FSETP.GEU.AND P5, PT, R34, -126, PT ;  /* 0xc2fc00002200780b */ /* 0x000fc80003fae000 */
[----:B------:R-:W-:Y:S01]  /*4540*/  @!P6 FMUL R31, R31, 0.5 ;  /* 0x3f0000001f1fe820 */ /* 0x000fe20000400000 */
[----:B------:R1:W3:Y:S01]  /*4550*/  MUFU.EX2 R49, R30 ;  /* 0x0000001e00317308 */ /* 0x0002e20000000800 */
[----:B----4-:R-:W-:Y:S01]  /*4560*/  @!P3 FMUL R45, R45, R45 ;  /* 0x0000002d2d2db220 */ /* 0x010fe20000400000 */
[----:B------:R-:W-:Y:S01]  /*4570*/  FSETP.GEU.AND P3, PT, R26, -126, PT ;  /* 0xc2fc00001a00780b */ /* 0x000fe20003f6e000 */
[----:B--2---:R-:W-:-:S05]  /*4580*/  FFMA R27, R38, UR34, -R44 ;  /* 0x00000022261b7c23 */ /* 0x004fca000800082c */
[----:B------:R-:W-:Y:S01]  /*4590*/  @!P5 FMUL R34, R34, 0.5 ;  /* 0x3f0000002222d820 */ /* 0x000fe20000400000 */
[----:B-----5:R-:W-:Y:S01]  /*45a0*/  @!P2 FMUL R48, R48, R48 ;  /* 0x000000303030a220 */ /* 0x020fe20000400000 */
[----:B------:R-:W-:Y:S01]  /*45b0*/  FSETP.GEU.AND P2, PT, R27, -126, PT ;  /* 0xc2fc00001b00780b */ /* 0x000fe20003f4e000 */
[----:B-1----:R-:W-:Y:S01]  /*45c0*/  FFMA R30, R39, UR34, -R44 ;  /* 0x00000022271e7c23 */ /* 0x002fe2000800082c */
[----:B------:R1:W2:Y:S03]  /*45d0*/  MUFU.EX2 R52, R31 ;  /* 0x0000001f00347308 */ /* 0x0002a60000000800 */
[----:B------:R-:W-:Y:S01]  /*45e0*/  @!P3 FMUL R26, R26, 0.5 ;  /* 0x3f0000001a1ab820 */ /* 0x000fe20000400000 */
[----:B---3--:R-:W-:Y:S01]  /*45f0*/  @!P4 FMUL R49, R49, R49 ;  /* 0x000000313131c220 */ /* 0x008fe20000400000 */
[----:B------:R-:W-:-:S03]  /*4600*/  FSETP.GEU.AND P4, PT, R30, -126, PT ;  /* 0xc2fc00001e00780b */ /* 0x000fc60003f8e000 */
[----:B------:R3:W4:Y:S01]  /*4610*/  MUFU.EX2 R35, R34 ;  /* 0x0000002200237308 */ /* 0x0007220000000800 */
[----:B-1----:R-:W-:Y:S02]  /*4620*/  FFMA R31, R42, UR34, -R44 ;  /* 0x000000222a1f7c23 */ /* 0x002fe4000800082c */
[----:B------:R-:W-:-:S05]  /*4630*/  @!P2 FMUL R27, R27, 0.5 ;  /* 0x3f0000001b1ba820 */ /* 0x000fca0000400000 */
[----:B------:R1:W5:Y:S01]  /*4640*/  MUFU.EX2 R38, R26 ;  /* 0x0000001a00267308 */ /* 0x0003620000000800 */
[----:B--2---:R-:W-:Y:S01]  /*4650*/  @!P6 FMUL R52, R52, R52 ;  /* 0x000000343434e220 */ /* 0x004fe20000400000 */
[----:B------:R-:W-:Y:S01]  /*4660*/  FSETP.GEU.AND P6, PT, R31, -126, PT ;  /* 0xc2fc00001f00780b */ /* 0x000fe20003fce000 */
[----:B------:R-:W-:Y:S01]  /*4670*/  @!P4 FMUL R30, R30, 0.5 ;  /* 0x3f0000001e1ec820 */ /* 0x000fe20000400000 */
[----:B---3--:R-:W-:-:S04]  /*4680*/  FADD R34, R36, R41 ;  /* 0x0000002924227221 */ /* 0x008fc80000000000 */
[----:B------:R2:W3:Y:S01]  /*4690*/  MUFU.EX2 R39, R27 ;  /* 0x0000001b00277308 */ /* 0x0004e20000000800 */
[----:B-1----:R-:W-:Y:S01]  /*46a0*/  FFMA R26, R46, UR34, -R44 ;  /* 0x000000222e1a7c23 */ /* 0x002fe2000800082c */
[----:B----4-:R-:W-:Y:S01]  /*46b0*/  @!P5 FMUL R35, R35, R35 ;  /* 0x000000232323d220 */ /* 0x010fe20000400000 */
[----:B------:R-:W-:Y:S01]  /*46c0*/  FSETP.GEU.AND P5, PT, R43, -126, PT ;  /* 0xc2fc00002b00780b */ /* 0x000fe20003fae000 */
[----:B------:R-:W-:-:S03]  /*46d0*/  FADD R34, R11, R34 ;  /* 0x000000220b227221 */ /* 0x000fc60000000000 */
[----:B------:R-:W-:Y:S01]  /*46e0*/  @!P6 FMUL R31, R31, 0.5 ;  /* 0x3f0000001f1fe820 */ /* 0x000fe20000400000 */
[----:B------:R1:W4:Y:S01]  /*46f0*/  MUFU.EX2 R42, R30 ;  /* 0x0000001e002a7308 */ /* 0x0003220000000800 */
[----:B-----5:R-:W-:Y:S01]  /*4700*/  @!P3 FMUL R38, R38, R38 ;  /* 0x000000262626b220 */ /* 0x020fe20000400000 */
[----:B------:R-:W-:Y:S01]  /*4710*/  FSETP.GEU.AND P3, PT, R26, -126, PT ;  /* 0xc2fc00001a00780b */ /* 0x000fe20003f6e000 */
[----:B--2---:R-:W-:-:S05]  /*4720*/  FFMA R27, R50, UR34, -R44 ;  /* 0x00000022321b7c23 */ /* 0x004fca000800082c */
[----:B------:R-:W-:Y:S01]  /*4730*/  @!P5 FMUL R43, R43, 0.5 ;  /* 0x3f0000002b2bd820 */ /* 0x000fe20000400000 */
[----:B---3--:R-:W-:Y:S01]  /*4740*/  @!P2 FMUL R39, R39, R39 ;  /* 0x000000272727a220 */ /* 0x008fe20000400000 */
[----:B------:R-:W-:Y:S01]  /*4750*/  FSETP.GEU.AND P2, PT, R47, -126, PT ;  /* 0xc2fc00002f00780b */ /* 0x000fe20003f4e000 */
[----:B------:R-:W2:Y:S01]  /*4760*/  MUFU.EX2 R46, R31 ;  /* 0x0000001f002e7308 */ /* 0x000ea20000000800 */
[----:B-1----:R-:W-:-:S03]  /*4770*/  FFMA R30, R54, UR34, -R44 ;  /* 0x00000022361e7c23 */ /* 0x002fc6000800082c */
[----:B------:R-:W-:Y:S01]  /*4780*/  @!P3 FMUL R26, R26, 0.5 ;  /* 0x3f0000001a1ab820 */ /* 0x000fe20000400000 */
[----:B----4-:R-:W-:Y:S01]  /*4790*/  @!P4 FMUL R42, R42, R42 ;  /* 0x0000002a2a2ac220 */ /* 0x010fe20000400000 */
[----:B------:R-:W-:Y:S02]  /*47a0*/  FSETP.GEU.AND P4, PT, R27, -126, PT ;  /* 0xc2fc00001b00780b */ /* 0x000fe40003f8e000 */
[----:B------:R1:W3:Y:S04]  /*47b0*/  MUFU.EX2 R50, R26 ;  /* 0x0000001a00327308 */ /* 0x0002e80000000800 */
[----:B------:R-:W-:-:S04]  /*47c0*/  @!P2 FMUL R47, R47, 0.5 ;  /* 0x3f0000002f2fa820 */ /* 0x000fc80000400000 */
[----:B------:R-:W4:Y:S01]  /*47d0*/  MUFU.EX2 R43, R43 ;  /* 0x0000002b002b7308 */ /* 0x000f220000000800 */
[----:B--2---:R-:W-:Y:S01]  /*47e0*/  @!P6 FMUL R46, R46, R46 ;  /* 0x0000002e2e2ee220 */ /* 0x004fe20000400000 */
[----:B------:R-:W-:Y:S01]  /*47f0*/  FSETP.GEU.AND P6, PT, R51, -126, PT ;  /* 0xc2fc00003300780b */ /* 0x000fe20003fce000 */
[----:B-1----:R-:W-:Y:S01]  /*4800*/  FADD R26, R33, R10 ;  /* 0x0000000a211a7221 */ /* 0x002fe20000000000 */
[----:B------:R-:W-:-:S03]  /*4810*/  @!P4 FMUL R27, R27, 0.5 ;  /* 0x3f0000001b1bc820 */ /* 0x000fc60000400000 */
[----:B------:R-:W-:Y:S01]  /*4820*/  FADD R31, R9, R26 ;  /* 0x0000001a091f7221 */ /* 0x000fe20000000000 */
[----:B------:R-:W1:Y:S01]  /*4830*/  MUFU.EX2 R47, R47 ;  /* 0x0000002f002f7308 */ /* 0x000e620000000800 */
[----:B---3--:R-:W-:Y:S01]  /*4840*/  @!P3 FMUL R50, R50, R50 ;  /* 0x000000323232b220 */ /* 0x008fe20000400000 */
[----:B------:R-:W-:Y:S01]  /*4850*/  FSETP.GEU.AND P3, PT, R55, -126, PT ;  /* 0xc2fc00003700780b */ /* 0x000fe20003f6e000 */
[----:B------:R-:W-:Y:S01]  /*4860*/  FADD R26, R29, R14 ;  /* 0x0000000e1d1a7221 */ /* 0x000fe20000000000 */
[----:B------:R-:W-:Y:S01]  /*4870*/  FADD R9, R24, R13 ;  /* 0x0000000d18097221 */ /* 0x000fe20000000000 */
[----:B------:R-:W-:Y:S01]  /*4880*/  FADD R53, R49, R50 ;  /* 0x0000003231357221 */ /* 0x000fe20000000000 */
[----:B------:R-:W-:Y:S01]  /*4890*/  F2FP.BF16.F32.PACK_AB R24, R25, R24 ;  /* 0x000000181918723e */ /* 0x000fe200000010ff */
[----:B------:R-:W-:Y:S01]  /*48a0*/  @!P6 FMUL R51, R51, 0.5 ;  /* 0x3f0000003333e820 */ /* 0x000fe20000400000 */
[----:B------:R2:W3:Y:S01]  /*48b0*/  MUFU.EX2 R54, R27 ;  /* 0x0000001b00367308 */ /* 0x0004e20000000800 */
[----:B----4-:R-:W-:Y:S01]  /*48c0*/  @!P5 FMUL R43, R43, R43 ;  /* 0x0000002b2b2bd220 */ /* 0x010fe20000400000 */
[----:B------:R-:W-:-:S02]  /*48d0*/  FSETP.GEU.AND P5, PT, R30, -126, PT ;  /* 0xc2fc00001e00780b */ /* 0x000fc40003fae000 */
[----:B------:R-:W-:-:S03]  /*48e0*/  F2FP.BF16.F32.PACK_AB R25, R48, R45 ;  /* 0x0000002d3019723e */ /* 0x000fc600000010ff */
[----:B------:R-:W-:Y:S01]  /*48f0*/  @!P3 FMUL R55, R55, 0.5 ;  /* 0x3f0000003737b820 */ /* 0x000fe20000400000 */
[----:B------:R-:W4:Y:S01]  /*4900*/  MUFU.EX2 R51, R51 ;  /* 0x0000003300337308 */ /* 0x000f220000000800 */
[----:B-1----:R-:W-:Y:S01]  /*4910*/  @!P2 FMUL R47, R47, R47 ;  /* 0x0000002f2f2fa220 */ /* 0x002fe20000400000 */
[----:B------:R-:W-:Y:S01]  /*4920*/  FSETP.GEU.AND P2, PT, R0, -126, PT ;  /* 0xc2fc00000000780b */ /* 0x000fe20003f4e000 */
[----:B--2---:R-:W-:Y:S02]  /*4930*/  FADD R27, R37, R20 ;  /* 0x00000014251b7221 */ /* 0x004fe40000000000 */
[----:B------:R-:W-:Y:S02]  /*4940*/  FADD R112, R52, R47 ;  /* 0x0000002f34707221 */ /* 0x000fe40000000000 */
[----:B------:R-:W-:Y:S01]  /*4950*/  @!P5 FMUL R30, R30, 0.5 ;  /* 0x3f0000001e1ed820 */ /* 0x000fe20000400000 */
[----:B------:R-:W1:Y:S01]  /*4960*/  MUFU.EX2 R55, R55 ;  /* 0x0000003700377308 */ /* 0x000e620000000800 */
[----:B---3--:R-:W-:Y:S01]  /*4970*/  @!P4 FMUL R54, R54, R54 ;  /* 0x000000363636c220 */ /* 0x008fe20000400000 */
[----:B------:R-:W-:Y:S01]  /*4980*/  FSETP.GEU.AND P4, PT, R40, -126, PT ;  /* 0xc2fc00002800780b */ /* 0x000fe20003f8e000 */
[----:B------:R-:W-:Y:S01]  /*4990*/  FADD R26, R26, R27 ;  /* 0x0000001b1a1a7221 */ /* 0x000fe20000000000 */
[----:B------:R-:W-:Y:S01]  /*49a0*/  FADD R27, R45, R46 ;  /* 0x0000002e2d1b7221 */ /* 0x000fe20000000000 */
[----:B------:R-:W-:-:S02]  /*49b0*/  FADD R114, R35, R54 ;  /* 0x0000003623727221 */ /* 0x000fc40000000000 */
[----:B------:R-:W-:Y:S01]  /*49c0*/  @!P2 FMUL R0, R0, 0.5 ;  /* 0x3f0000000000a820 */ /* 0x000fe20000400000 */
[----:B------:R2:W3:Y:S01]  /*49d0*/  MUFU.EX2 R44, R30 ;  /* 0x0000001e002c7308 */ /* 0x0004e20000000800 */
[----:B----4-:R-:W-:Y:S01]  /*49e0*/  @!P6 FMUL R51, R51, R51 ;  /* 0x000000333333e220 */ /* 0x010fe20000400000 */
[----:B------:R-:W-:Y:S01]  /*49f0*/  FADD R26, R31, R26 ;  /* 0x0000001a1f1a7221 */ /* 0x000fe20000000000 */
[----:B------:R-:W-:Y:S01]  /*4a00*/  FADD R27, R27, R114 ;  /* 0x000000721b1b7221 */ /* 0x000fe20000000000 */
[----:B------:R-:W-:Y:S01]  /*4a10*/  F2FP.BF16.F32.PACK_AB R31, R42, R39 ;  /* 0x000000272a1f723e */ /* 0x000fe200000010ff */
[----:B------:R-:W-:Y:S02]  /*4a20*/  FADD R113, R38, R51 ;  /* 0x0000003326717221 */ /* 0x000fe40000000000 */
[----:B------:R-:W-:Y:S01]  /*4a30*/  @!P4 FMUL R40, R40, 0.5 ;  /* 0x3f0000002828c820 */ /* 0x000fe20000400000 */
[----:B------:R-:W4:Y:S01]  /*4a40*/  MUFU.EX2 R0, R0 ;  /* 0x0000000000007308 */ /* 0x000f220000000800 */
[----:B--2---:R-:W-:Y:S01]  /*4a50*/  FADD R30, R32, R21 ;  /* 0x00000015201e7221 */ /* 0x004fe20000000000 */
[----:B-1----:R-:W-:-:S03]  /*4a60*/  @!P3 FMUL R55, R55, R55 ;  /* 0x000000373737b220 */ /* 0x002fc60000400000 */
[----:B------:R-:W-:Y:S01]  /*4a70*/  FADD R9, R9, R30 ;  /* 0x0000001e09097221 */ /* 0x000fe20000000000 */
[----:B------:R-:W-:Y:S01]  /*4a80*/  FADD R30, R48, R43 ;  /* 0x0000002b301e7221 */ /* 0x000fe20000000000 */
[----:B------:R-:W-:Y:S01]  /*4a90*/  FADD R115, R42, R55 ;  /* 0x000000372a737221 */ /* 0x000fe20000000000 */
[----:B------:R1:W2:Y:S01]  /*4aa0*/  MUFU.EX2 R11, R40 ;  /* 0x00000028000b7308 */ /* 0x0002a20000000800 */
[----:B---3--:R-:W-:Y:S01]  /*4ab0*/  @!P5 FMUL R44, R44, R44 ;  /* 0x0000002c2c2cd220 */ /* 0x008fe20000400000 */
[----:B------:R-:W-:Y:S01]  /*4ac0*/  FADD R9, R9, R34 ;  /* 0x0000002209097221 */ /* 0x000fe20000000000 */
[----:B------:R-:W-:Y:S01]  /*4ad0*/  FADD R30, R30, R113 ;  /* 0x000000711e1e7221 */ /* 0x000fe20000000000 */
[----:B------:R-:W-:Y:S01]  /*4ae0*/  FADD R115, R112, R115 ;  /* 0x0000007370737221 */ /* 0x000fe20000000000 */
[----:B------:R-:W-:Y:S01]  /*4af0*/  F2FP.BF16.F32.PACK_AB R34, R14, R15 ;  /* 0x0000000f0e22723e */ /* 0x000fe200000010ff */
[----:B------:R-:W-:Y:S01]  /*4b00*/  FADD R9, R9, R26 ;  /* 0x0000001a09097221 */ /* 0x000fe20000000000 */
[----:B------:R-:W-:Y:S01]  /*4b10*/  F2FP.BF16.F32.PACK_AB R26, R29, R28 ;  /* 0x0000001c1d1a723e */ /* 0x000fe200000010ff */
[----:B------:R-:W-:Y:S01]  /*4b20*/  FADD R30, R30, R115 ;  /* 0x000000731e1e7221 */ /* 0x000fe20000000000 */
[----:B-1----:R-:W-:Y:S01]  /*4b30*/  FADD R40, R39, R44 ;  /* 0x0000002c27287221 */ /* 0x002fe20000000000 */
[----:B----4-:R-:W-:Y:S01]  /*4b40*/  @!P2 FMUL R0, R0, R0 ;  /* 0x000000000000a220 */ /* 0x010fe20000400000 */
[----:B------:R-:W-:-:S02]  /*4b50*/  F2FP.BF16.F32.PACK_AB R28, R33, R32 ;  /* 0x00000020211c723e */ /* 0x000fc400000010ff */
[----:B------:R-:W-:Y:S01]  /*4b60*/  FADD R40, R53, R40 ;  /* 0x0000002835287221 */ /* 0x000fe20000000000 */
[----:B------:R-:W-:Y:S01]  /*4b70*/  FFMA R3, R0, R3, R9 ;  /* 0x0000000300037223 */ /* 0x000fe20000000009 */
[----:B------:R-:W-:Y:S01]  /*4b80*/  SHF.L.U32 R9, R22, 0x1f, RZ ;  /* 0x0000001f16097819 */ /* 0x000fe200000006ff */
[-C--:B------:R-:W-:Y:S01]  /*4b90*/  FMUL R104, R104, R0.reuse ;  /* 0x0000000068687220 */ /* 0x080fe20000400000 */
[----:B------:R-:W-:Y:S01]  /*4ba0*/  FADD R27, R27, R40 ;  /* 0x000000281b1b7221 */ /* 0x000fe20000000000 */
[----:B--2---:R-:W-:Y:S01]  /*4bb0*/  @!P4 FMUL R11, R11, R11 ;  /* 0x0000000b0b0bc220 */ /* 0x004fe20000400000 */
[----:B------:R1:W2:Y:S01]  /*4bc0*/  SYNCS.PHASECHK.TRANS64.TRYWAIT P2, [UR6+0x1aa00], R9 ;  /* 0x01aa0009ff0075a7 */ /* 0x0002a20008040146 */
[----:B------:R-:W-:Y:S01]  /*4bd0*/  F2FP.BF16.F32.PACK_AB R29, R38, R35 ;  /* 0x00000023261d723e */ /* 0x000fe200000010ff */
[----:B------:R-:W-:Y:S01]  /*4be0*/  FADD R30, R27, R30 ;  /* 0x0000001e1b1e7221 */ /* 0x000fe20000000000 */
[----:B------:R-:W-:Y:S01]  /*4bf0*/  F2FP.BF16.F32.PACK_AB R27, R52, R49 ;  /* 0x00000031341b723e */ /* 0x000fe200000010ff */
[----:B------:R-:W-:Y:S01]  /*4c00*/  FMUL R105, R105, R0 ;  /* 0x0000000069697220 */ /* 0x000fe20000400000 */
[----:B------:R-:W-:Y:S01]  /*4c10*/  F2FP.BF16.F32.PACK_AB R53, R51, R54 ;  /* 0x000000363335723e */ /* 0x000fe200000010ff */
[----:B------:R-:W-:Y:S01]  /*4c20*/  FFMA R6, R11, R6, R30 ;  /* 0x000000060b067223 */ /* 0x000fe2000000001e */
[-C--:B------:R-:W-:Y:S01]  /*4c30*/  FMUL R108, R108, R0.reuse ;  /* 0x000000006c6c7220 */ /* 0x080fe20000400000 */
        /* <DEDUP_REMOVED lines=24> */
[----:B------:R-:W-:Y:S01]  /*4dc0*/  FMUL R61, R61, R0 ;  /* 0x000000003d3d7220 */ /* 0x000fe20000400000 */
        /* <DEDUP_REMOVED lines=28> */
[----:B------:R-:W-:-:S02]  /*4f90*/  F2FP.BF16.F32.PACK_AB R30, R37, R36 ;  /* 0x00000024251e723e */ /* 0x000fc400000010ff */
[----:B------:R-:W-:Y:S02]  /*4fa0*/  F2FP.BF16.F32.PACK_AB R32, R12, R13 ;  /* 0x0000000d0c20723e */ /* 0x000fe400000010ff */
[----:B------:R-:W-:Y:S02]  /*4fb0*/  F2FP.BF16.F32.PACK_AB R33, R43, R46 ;  /* 0x0000002e2b21723e */ /* 0x000fe400000010ff */
[----:B------:R-:W-:Y:S02]  /*4fc0*/  F2FP.BF16.F32.PACK_AB R35, R47, R50 ;  /* 0x000000322f23723e */ /* 0x000fe400000010ff */
[----:B------:R-:W-:Y:S02]  /*4fd0*/  F2FP.BF16.F32.PACK_AB R52, R10, R21 ;  /* 0x000000150a34723e */ /* 0x000fe400000010ff */
[----:B------:R-:W-:Y:S01]  /*4fe0*/  F2FP.BF16.F32.PACK_AB R54, R20, R41 ;  /* 0x000000291436723e */ /* 0x000fe200000010ff */
[----:B-12---:R-:W-:Y:S06]  /*4ff0*/  @!P0 BRA `(.L_x_29) ;  /* 0x0000000000048947 */ /* 0x006fec0003800000 */
[----:B------:R-:W-:Y:S01]  /*5000*/  BPT.TRAP 0x1 ;  /* 0x000000040000795c */ /* 0x000fe20000300000 */
.L_x_29:
[----:B------:R-:W-:Y:S05]  /*5010*/  @P2 BRA `(.L_x_30) ;  /* 0x0000000000082947 */ /* 0x000fea0003800000 */
[----:B------:R-:W1:Y:S02]  /*5020*/  SYNCS.PHASECHK.TRANS64.TRYWAIT P2, [UR6+0x1aa00], R9 ;  /* 0x01aa0009ff0075a7 */ /* 0x000e640008040146 */
[----:B-1----:R-:W-:Y:S05]  /*5030*/  @!P2 BRA `(.L_x_31) ;  /* 0x0000007c002ca947 */ /* 0x002fea0003800000 */
.L_x_30:
        /* <DEDUP_REMOVED lines=8> */
[----:B------:R-:W-:Y:S01]  /*50c0*/  HGMMA.64x16x16.F32.BF16 R104, R24, gdesc[UR4].tnspB, R104, gsb0 ;  /* 0x4020000418687df0 */ /* 0x000fe20008001868 */
[----:B------:R-:W-:Y:S01]  /*50d0*/  UMOV UR6, UR14 ;  /* 0x0000000e00067c82 */ /* 0x000fe20008000000 */
[----:B------:R-:W-:Y:S01]  /*50e0*/  UMOV UR7, 0xc0000010 ;  /* 0xc000001000077882 */ /* 0x000fe20000000000 */
[----:B------:R-:W-:-:S02]  /*50f0*/  UIADD3 UR19, UR11, 0x200, URZ ;  /* 0x000002000b137890 */ /* 0x000fc4000fffe03f */
        /* <DEDUP_REMOVED lines=156> */
.L_x_32:
[----:B------:R-:W-:-:S04]  /*5ac0*/  ULEA UR6, UR33, UR37, 0x3 ;  /* 0x0000002521067291 */ /* 0x000fc8000f8e183f */
[----:B------:R-:W-:-:S04]  /*5ad0*/  UIADD3 UR6, UR6, 0x1aa28, URZ ;  /* 0x0001aa2806067890 */ /* 0x000fc8000fffe03f */
[----:B------:R-:W-:-:S09]  /*5ae0*/  UPRMT UR6, URZ, 0x654, UR6 ;  /* 0x000006543f067896 */ /* 0x000fd20008000006 */
[----:B------:R-:W-:Y:S01]  /*5af0*/  SYNCS.ARRIVE.TRANS64.RED.A1T0 RZ, [UR6], RZ ;  /* 0x000000ffffff79a7 */ /* 0x000fe20008100406 */
[----:B------:R-:W-:Y:S05]  /*5b00*/  @P1 BRA `(.L_x_33) ;  /* 0x0000000000041947 */ /* 0x000fea0003800000 */
[----:B------:R-:W-:Y:S01]  /*5b10*/  BPT.TRAP 0x1 ;  /* 0x000000040000795c */ /* 0x000fe20000300000 */
.L_x_33:
[----:B------:R-:W-:-:S04]  /*5b20*/  UIADD3 UR33, UR33, 0x1, URZ ;  /* 0x0000000121217890 */ /* 0x000fc8000fffe03f */
[----:B------:R-:W-:-:S04]  /*5b30*/  UISETP.NE.AND UP0, UPT, UR33, 0x5, UPT ;  /* 0x000000052100788c */ /* 0x000fc8000bf05270 */
[----:B------:R-:W-:Y:S01]  /*5b40*/  USEL UR33, UR33, URZ, UP0 ;  /* 0x0000003f21217287 */ /* 0x000fe20008000000 */
[----:B------:R-:W-:Y:S11]  /*5b50*/  @!P0 BRA `(.L_x_34) ;  /* 0x0000000000048947 */ /* 0x000ff60003800000 */
[----:B------:R-:W-:Y:S01]  /*5b60*/  BPT.TRAP 0x1 ;  /* 0x000000040000795c */ /* 0x000fe20000300000 */
.L_x_34:
[----:B------:R-:W-:-:S04]  /*5b70*/  ULEA UR6, UR33, UR37, 0x3 ;  /* 0x0000002521067291 */ /* 0x000fc8000f8e183f */
[----:B------:R-:W-:-:S04]  /*5b80*/  UIADD3 UR6, UR6, 0x1aa28, URZ ;  /* 0x0001aa2806067890 */ /* 0x000fc8000fffe03f */
[----:B------:R-:W-:-:S09]  /*5b90*/  UPRMT UR6, URZ, 0x654, UR6 ;  /* 0x000006543f067896 */ /* 0x000fd20008000006 */
[----:B------:R-:W-:Y:S01]  /*5ba0*/  SYNCS.ARRIVE.TRANS64.RED.A1T0 RZ, [UR6], RZ ;  /* 0x000000ffffff79a7 */ /* 0x000fe20008100406 */
[----:B------:R-:W-:Y:S05]  /*5bb0*/  @P1 BRA `(.L_x_35) ;  /* 0x0000000000041947 */ /* 0x000fea0003800000 */
[----:B------:R-:W-:Y:S01]  /*5bc0*/  BPT.TRAP 0x1 ;  /* 0x000000040000795c */ /* 0x000fe20000300000 */
.L_x_35:
[----:B------:R-:W-:Y:S01]  /*5bd0*/  UIADD3 UR10, UR10, 0x1, URZ ;  /* 0x000000010a0a7890 */ /* 0x000fe2000fffe03f */
[C---:B------:R-:W-:Y:S01]  /*5be0*/  ISETP.GT.AND P2, PT, R8.reuse, 0x1, PT ;  /* 0x000000010800780c */ /* 0x040fe20003f44270 */
[----:B------:R-:W-:Y:S01]  /*5bf0*/  UIADD3 UR33, UR33, 0x1, URZ ;  /* 0x0000000121217890 */ /* 0x000fe2000fffe03f */
[----:B------:R-:W-:Y:S01]  /*5c00*/  VIADD R7, R7, 0x40 ;  /* 0x0000004007077836 */ /* 0x000fe20000000000 */
[----:B------:R-:W-:Y:S01]  /*5c10*/  UISETP.NE.AND UP1, UPT, UR10, 0x5, UPT ;  /* 0x000000050a00788c */ /* 0x000fe2000bf25270 */
[----:B-1----:R-:W-:Y:S01]  /*5c20*/  IADD3 R0, R8, -0x1, RZ ;  /* 0xffffffff08007810 */ /* 0x002fe20007ffe0ff */
[----:B------:R-:W-:Y:S01]  /*5c30*/  UISETP.NE.AND UP0, UPT, UR33, 0x5, UPT ;  /* 0x000000052100788c */ /* 0x000fe2000bf05270 */
[----:B------:R-:W-:Y:S01]  /*5c40*/  IMAD.MOV.U32 R9, RZ, RZ, R4 ;  /* 0x000000ffff097224 */ /* 0x000fe200078e0004 */
[----:B------:R-:W-:Y:S01]  /*5c50*/  USEL UR6, URZ, 0x1, UP1 ;  /* 0x000000013f067887 */ /* 0x000fe20008800000 */
[----:B------:R-:W-:Y:S01]  /*5c60*/  MOV R11, R5 ;  /* 0x00000005000b7202 */ /* 0x000fe20000000f00 */
[----:B------:R-:W-:-:S02]  /*5c70*/  USEL UR33, UR33, URZ, UP0 ;  /* 0x0000003f21217287 */ /* 0x000fc40008000000 */
[----:B------:R-:W-:Y:S02]  /*5c80*/  USEL UR54, UR10, URZ, UP1 ;  /* 0x0000003f0a367287 */ /* 0x000fe40008800000 */
[----:B------:R-:W-:Y:S01]  /*5c90*/  LOP3.LUT R22, R22, UR6, RZ, 0x3c, !PT ;  /* 0x0000000616167c12 */ /* 0x000fe2000f8e3cff */
[----:B------:R-:W-:Y:S09]  /*5ca0*/  @P2 BRA `(.L_x_36) ;  /* 0xffffffd800fc2947 */ /* 0x000ff2000383ffff */
.L_x_25:
[----:B------:R-:W-:-:S13]  /*5cb0*/  ISETP.GE.AND P2, PT, R8, RZ, PT ;  /* 0x000000ff0800720c */ /* 0x000fda0003f46270 */
[----:B------:R-:W-:Y:S05]  /*5cc0*/  @!P2 BRA `(.L_x_37) ;  /* 0x000000280058a947 */ /* 0x000fea0003800000 */
[----:B------:R-:W-:Y:S01]  /*5cd0*/  VIADD R8, R8, 0x1 ;  /* 0x0000000108087836 */ /* 0x000fe20000000000 */
[----:B------:R-:W-:Y:S01]  /*5ce0*/  MOV R9, R4 ;  /* 0x0000000400097202 */ /* 0x000fe20000000f00 */
[----:B------:R-:W-:Y:S01]  /*5cf0*/  IMAD.MOV.U32 R0, RZ, RZ, R5 ;  /* 0x000000ffff007224 */ /* 0x000fe200078e0005 */
[----:B------:R-:W-:-:S06]  /*5d00*/  ULDC UR34, c[0x0][0x604] ;  /* 0x0001810000227ab9 */ /* 0x000fcc0000000800 */
.L_x_48:
[----:B------:R-:W-:Y:S05]  /*5d10*/  @!P0 BRA `(.L_x_38) ;  /* 0x0000000000048947 */ /* 0x000fea0003800000 */
[----:B------:R-:W-:Y:S01]  /*5d20*/  BPT.TRAP 0x1 ;  /* 0x000000040000795c */ /* 0x000fe20000300000 */
.L_x_38:
[----:B------:R-:W-:Y:S01]  /*5d30*/  ULEA UR6, UR54, UR37, 0x3 ;  /* 0x0000002536067291 */ /* 0x000fe2000f8e183f */
[----:B------:R-:W-:-:S08]  /*5d40*/  SHF.L.U32 R4, R22, 0x1f, RZ ;  /* 0x0000001f16047819 */ /* 0x000fd000000006ff */
[----:B------:R-:W1:Y:S02]  /*5d50*/  SYNCS.PHASECHK.TRANS64.TRYWAIT P2, [UR6+0x1aa00], R4 ;  /* 0x01aa0004ff0075a7 */ /* 0x000e640008040146 */
[----:B-1----:R-:W-:Y:S05]  /*5d60*/  @!P2 BRA `(.L_x_39) ;  /* 0x0000006c00f8a947 */ /* 0x002fea0003800000 */
.L_x_137:
        /* <DEDUP_REMOVED lines=42> */
.L_x_40:
[----:B-1----:R-:W-:Y:S01]  /*6010*/  MOV R5, UR40 ;  /* 0x0000002800057c02 */ /* 0x002fe20008000f00 */
[C---:B------:R-:W-:Y:S01]  /*6020*/  VIADD R12, R7.reuse, 0x10 ;  /* 0x00000010070c7836 */ /* 0x040fe20000000000 */
[C---:B------:R-:W-:Y:S01]  /*6030*/  IADD3 R4, R7.reuse, 0x1, RZ ;  /* 0x0000000107047810 */ /* 0x040fe20007ffe0ff */
[----:B------:R-:W-:Y:S01]  /*6040*/  ULEA UR6, UR10, UR37, 0x3 ;  /* 0x000000250a067291 */ /* 0x000fe2000f8e183f */
[----:B------:R-:W-:Y:S01]  /*6050*/  IADD3 R10, R7, 0x9, RZ ;  /* 0x00000009070a7810 */ /* 0x000fe20007ffe0ff */
[----:B------:R-:W-:Y:S01]  /*6060*/  IMAD R120, R5, 0x40, R18 ;  /* 0x0000004005787824 */ /* 0x000fe200078e0212 */
[C---:B------:R-:W-:Y:S01]  /*6070*/  IADD3 R13, R7.reuse, 0x11, RZ ;  /* 0x00000011070d7810 */ /* 0x040fe20007ffe0ff */
[C---:B------:R-:W-:Y:S01]  /*6080*/  VIADD R5, R7.reuse, 0x8 ;  /* 0x0000000807057836 */ /* 0x040fe20000000000 */
[----:B------:R-:W-:Y:S01]  /*6090*/  IADD3 R15, R7, 0x19, RZ ;  /* 0x00000019070f7810 */ /* 0x000fe20007ffe0ff */
[C---:B------:R-:W-:Y:S01]  /*60a0*/  VIADD R121, R120.reuse, 0x8 ;  /* 0x0000000878797836 */ /* 0x040fe20000000000 */
[----:B------:R-:W-:-:S02]  /*60b0*/  ISETP.GE.AND P2, PT, R120, R7, PT ;  /* 0x000000077800720c */ /* 0x000fc40003f46270 */
[----:B------:R-:W-:Y:S02]  /*60c0*/  ISETP.GE.AND P3, PT, R120, R4, PT ;  /* 0x000000047800720c */ /* 0x000fe40003f66270 */
[----:B------:R-:W-:Y:S02]  /*60d0*/  FSEL R24, R24, -INF , P2 ;  /* 0xff80000018187808 */ /* 0x000fe40001000000 */
[----:B------:R-:W-:Y:S02]  /*60e0*/  ISETP.GE.AND P2, PT, R120, R5, PT ;  /* 0x000000057800720c */ /* 0x000fe40003f46270 */
[----:B------:R-:W-:Y:S02]  /*60f0*/  FSEL R25, R25, -INF , P3 ;  /* 0xff80000019197808 */ /* 0x000fe40001800000 */
[----:B------:R-:W-:Y:S02]  /*6100*/  FMNMX R14, R24, R9, !PT ;  /* 0x00000009180e7209 */ /* 0x000fe40007800000 */
[----:B------:R-:W-:-:S02]  /*6110*/  ISETP.GE.AND P3, PT, R120, R10, PT ;  /* 0x0000000a7800720c */ /* 0x000fc40003f66270 */
[----:B------:R-:W-:Y:S02]  /*6120*/  FSEL R28, R28, -INF , P2 ;  /* 0xff8000001c1c7808 */ /* 0x000fe40001000000 */
[----:B------:R-:W-:Y:S01]  /*6130*/  FMNMX R11, R25, R14, !PT ;  /* 0x0000000e190b7209 */ /* 0x000fe20007800000 */
[----:B------:R-:W-:Y:S01]  /*6140*/  VIADD R14, R7, 0x18 ;  /* 0x00000018070e7836 */ /* 0x000fe20000000000 */
        /* <DEDUP_REMOVED lines=13> */
[C---:B------:R-:W-:Y:S01]  /*6220*/  VIADD R112, R7.reuse, 0x28 ;  /* 0x0000002807707836 */ /* 0x040fe20000000000 */
[----:B------:R-:W-:Y:S02]  /*6230*/  IADD3 R21, R7, 0x21, RZ ;  /* 0x0000002107157810 */ /* 0x000fe40007ffe0ff */
[----:B------:R-:W-:Y:S02]  /*6240*/  ISETP.GE.AND P2, PT, R120, R20, PT ;  /* 0x000000147800720c */ /* 0x000fe40003f46270 */
[----:B------:R-:W-:Y:S02]  /*6250*/  FSEL R37, R37, -INF , P3 ;  /* 0xff80000025257808 */ /* 0x000fe40001800000 */
[----:B------:R-:W-:-:S02]  /*6260*/  FMNMX R114, R36, R11, !PT ;  /* 0x0000000b24727209 */ /* 0x000fc40007800000 */
[----:B------:R-:W-:Y:S02]  /*6270*/  ISETP.GE.AND P3, PT, R120, R21, PT ;  /* 0x000000157800720c */ /* 0x000fe40003f66270 */
[----:B------:R-:W-:Y:S02]  /*6280*/  FSEL R40, R40, -INF , P2 ;  /* 0xff80000028287808 */ /* 0x000fe40001000000 */
[----:B------:R-:W-:Y:S01]  /*6290*/  FMNMX R11, R37, R114, !PT ;  /* 0x00000072250b7209 */ /* 0x000fe20007800000 */
[C---:B------:R-:W-:Y:S01]  /*62a0*/  VIADD R114, R7.reuse, 0x30 ;  /* 0x0000003007727836 */ /* 0x040fe20000000000 */
[----:B------:R-:W-:Y:S02]  /*62b0*/  IADD3 R113, R7, 0x29, RZ ;  /* 0x0000002907717810 */ /* 0x000fe40007ffe0ff */
[----:B------:R-:W-:Y:S02]  /*62c0*/  ISETP.GE.AND P2, PT, R120, R112, PT ;  /* 0x000000707800720c */ /* 0x000fe40003f46270 */
[----:B------:R-:W-:-:S02]  /*62d0*/  FSEL R41, R41, -INF , P3 ;  /* 0xff80000029297808 */ /* 0x000fc40001800000 */
[----:B------:R-:W-:Y:S02]  /*62e0*/  FMNMX R116, R40, R11, !PT ;  /* 0x0000000b28747209 */ /* 0x000fe40007800000 */
[----:B------:R-:W-:Y:S02]  /*62f0*/  ISETP.GE.AND P3, PT, R120, R113, PT ;  /* 0x000000717800720c */ /* 0x000fe40003f66270 */
[----:B------:R-:W-:Y:S02]  /*6300*/  FSEL R44, R44, -INF , P2 ;  /* 0xff8000002c2c7808 */ /* 0x000fe40001000000 */
[----:B------:R-:W-:Y:S01]  /*6310*/  FMNMX R11, R41, R116, !PT ;  /* 0x00000074290b7209 */ /* 0x000fe20007800000 */
[C---:B------:R-:W-:Y:S01]  /*6320*/  VIADD R116, R7.reuse, 0x38 ;  /* 0x0000003807747836 */ /* 0x040fe20000000000 */
[----:B------:R-:W-:Y:S02]  /*6330*/  IADD3 R115, R7, 0x31, RZ ;  /* 0x0000003107737810 */ /* 0x000fe40007ffe0ff */
[----:B------:R-:W-:-:S02]  /*6340*/  ISETP.GE.AND P2, PT, R120, R114, PT ;  /* 0x000000727800720c */ /* 0x000fc40003f46270 */
[----:B------:R-:W-:Y:S02]  /*6350*/  FSEL R45, R45, -INF , P3 ;  /* 0xff8000002d2d7808 */ /* 0x000fe40001800000 */
[----:B------:R-:W-:Y:S02]  /*6360*/  FMNMX R118, R44, R11, !PT ;  /* 0x0000000b2c767209 */ /* 0x000fe40007800000 */
[----:B------:R-:W-:Y:S02]  /*6370*/  ISETP.GE.AND P3, PT, R120, R115, PT ;  /* 0x000000737800720c */ /* 0x000fe40003f66270 */
[----:B------:R-:W-:Y:S02]  /*6380*/  FSEL R48, R48, -INF , P2 ;  /* 0xff80000030307808 */ /* 0x000fe40001000000 */
[----:B------:R-:W-:Y:S02]  /*6390*/  FMNMX R11, R45, R118, !PT ;  /* 0x000000762d0b7209 */ /* 0x000fe40007800000 */
[----:B------:R-:W-:-:S02]  /*63a0*/  IADD3 R117, R7, 0x39, RZ ;  /* 0x0000003907757810 */ /* 0x000fc40007ffe0ff */
[----:B------:R-:W-:Y:S02]  /*63b0*/  ISETP.GE.AND P2, PT, R120, R116, PT ;  /* 0x000000747800720c */ /* 0x000fe40003f46270 */
[----:B------:R-:W-:Y:S02]  /*63c0*/  FSEL R49, R49, -INF , P3 ;  /* 0xff80000031317808 */ /* 0x000fe40001800000 */
[----:B------:R-:W-:Y:S02]  /*63d0*/  FMNMX R118, R48, R11, !PT ;  /* 0x0000000b30767209 */ /* 0x000fe40007800000 */
[----:B------:R-:W-:Y:S02]  /*63e0*/  ISETP.GE.AND P3, PT, R120, R117, PT ;  /* 0x000000757800720c */ /* 0x000fe40003f66270 */
[----:B------:R-:W-:Y:S02]  /*63f0*/  FSEL R52, R52, -INF , P2 ;  /* 0xff80000034347808 */ /* 0x000fe40001000000 */
[----:B------:R-:W-:-:S02]  /*6400*/  FMNMX R11, R49, R118, !PT ;  /* 0x00000076310b7209 */ /* 0x000fc40007800000 */
[----:B------:R-:W-:Y:S02]  /*6410*/  FSEL R53, R53, -INF , P3 ;  /* 0xff80000035357808 */ /* 0x000fe40001800000 */
[----:B------:R-:W-:Y:S02]  /*6420*/  FMNMX R118, R52, R11, !PT ;  /* 0x0000000b34767209 */ /* 0x000fe40007800000 */
[----:B------:R-:W-:Y:S02]  /*6430*/  ISETP.GE.AND P2, PT, R121, R7, PT ;  /* 0x000000077900720c */ /* 0x000fe40003f46270 */
[----:B------:R-:W-:Y:S02]  /*6440*/  FMNMX R118, R53, R118, !PT ;  /* 0x0000007635767209 */ /* 0x000fe40007800000 */
[C---:B------:R-:W-:Y:S02]  /*6450*/  ISETP.GE.AND P3, PT, R121.reuse, R4, PT ;  /* 0x000000047900720c */ /* 0x040fe40003f66270 */
[----:B------:R-:W-:Y:S01]  /*6460*/  ISETP.GE.AND P4, PT, R121, R13, PT ;  /* 0x0000000d7900720c */ /* 0x000fe20003f86270 */
[----:B------:R-:W1:Y:S01]  /*6470*/  SHFL.BFLY PT, R11, R118, 0x1, 0x1f ;  /* 0x0c201f00760b7f89 */ /* 0x000e6200000e0000 */
[----:B------:R-:W-:-:S02]  /*6480*/  FSEL R27, R27, -INF , P3 ;  /* 0xff8000001b1b7808 */ /* 0x000fc40001800000 */
[----:B------:R-:W-:Y:S02]  /*6490*/  ISETP.GE.AND P3, PT, R121, R10, PT ;  /* 0x0000000a7900720c */ /* 0x000fe40003f66270 */
[----:B------:R-:W-:Y:S02]  /*64a0*/  FSEL R35, R35, -INF , P4 ;  /* 0xff80000023237808 */ /* 0x000fe40002000000 */
[----:B------:R-:W-:Y:S02]  /*64b0*/  FSEL R31, R31, -INF , P3 ;  /* 0xff8000001f1f7808 */ /* 0x000fe40001800000 */
[C---:B------:R-:W-:Y:S02]  /*64c0*/  ISETP.GE.AND P3, PT, R121.reuse, R14, PT ;  /* 0x0000000e7900720c */ /* 0x040fe40003f66270 */
[----:B------:R-:W-:Y:S02]  /*64d0*/  ISETP.GE.AND P4, PT, R121, R20, PT ;  /* 0x000000147900720c */ /* 0x000fe40003f86270 */
[----:B------:R-:W-:-:S02]  /*64e0*/  FSEL R38, R38, -INF , P3 ;  /* 0xff80000026267808 */ /* 0x000fc40001800000 */
[----:B------:R-:W-:Y:S02]  /*64f0*/  ISETP.GE.AND P3, PT, R121, R21, PT ;  /* 0x000000157900720c */ /* 0x000fe40003f66270 */
[----:B------:R-:W-:Y:S02]  /*6500*/  FSEL R42, R42, -INF , P4 ;  /* 0xff8000002a2a7808 */ /* 0x000fe40002000000 */
[----:B------:R-:W-:Y:S02]  /*6510*/  FSEL R43, R43, -INF , P3 ;  /* 0xff8000002b2b7808 */ /* 0x000fe40001800000 */
[C---:B------:R-:W-:Y:S02]  /*6520*/  ISETP.GE.AND P4, PT, R121.reuse, R114, PT ;  /* 0x000000727900720c */ /* 0x040fe40003f86270 */
[----:B------:R-:W-:Y:S02]  /*6530*/  ISETP.GE.AND P3, PT, R121, R115, PT ;  /* 0x000000737900720c */ /* 0x000fe40003f66270 */
[----:B-1----:R-:W-:-:S02]  /*6540*/  FMNMX R119, R118, R11, !PT ;  /* 0x0000000b76777209 */ /* 0x002fc40007800000 */
[----:B------:R-:W-:Y:S02]  /*6550*/  FSEL R11, R26, -INF , P2 ;  /* 0xff8000001a0b7808 */ /* 0x000fe40001000000 */
[----:B------:R-:W-:Y:S01]  /*6560*/  ISETP.GE.AND P2, PT, R121, R5, PT ;  /* 0x000000057900720c */ /* 0x000fe20003f46270 */
[----:B------:R-:W1:Y:S01]  /*6570*/  SHFL.BFLY PT, R120, R119, 0x2, 0x1f ;  /* 0x0c401f0077787f89 */ /* 0x000e6200000e0000 */
[----:B------:R-:W-:Y:S02]  /*6580*/  FMNMX R4, R11, R0, !PT ;  /* 0x000000000b047209 */ /* 0x000fe40007800000 */
[----:B------:R-:W-:Y:S02]  /*6590*/  FSEL R30, R30, -INF , P2 ;  /* 0xff8000001e1e7808 */ /* 0x000fe40001000000 */
[----:B------:R-:W-:Y:S02]  /*65a0*/  FMNMX R5, R27, R4, !PT ;  /* 0x000000041b057209 */ /* 0x000fe40007800000 */
[----:B------:R-:W-:-:S02]  /*65b0*/  ISETP.GE.AND P2, PT, R121, R12, PT ;  /* 0x0000000c7900720c */ /* 0x000fc40003f46270 */
[----:B------:R-:W-:Y:S02]  /*65c0*/  FMNMX R4, R30, R5, !PT ;  /* 0x000000051e047209 */ /* 0x000fe40007800000 */
[----:B------:R-:W-:Y:S02]  /*65d0*/  FSEL R34, R34, -INF , P2 ;  /* 0xff80000022227808 */ /* 0x000fe40001000000 */
[----:B------:R-:W-:Y:S02]  /*65e0*/  FMNMX R5, R31, R4, !PT ;  /* 0x000000041f057209 */ /* 0x000fe40007800000 */
[----:B------:R-:W-:Y:S02]  /*65f0*/  ISETP.GE.AND P2, PT, R121, R15, PT ;  /* 0x0000000f7900720c */ /* 0x000fe40003f46270 */
[----:B------:R-:W-:Y:S02]  /*6600*/  FMNMX R10, R34, R5, !PT ;  /* 0x00000005220a7209 */ /* 0x000fe40007800000 */
[----:B------:R-:W-:-:S02]  /*6610*/  FSEL R39, R39, -INF , P2 ;  /* 0xff80000027277808 */ /* 0x000fc40001000000 */
[----:B------:R-:W-:Y:S02]  /*6620*/  FMNMX R5, R35, R10, !PT ;  /* 0x0000000a23057209 */ /* 0x000fe40007800000 */
[----:B------:R-:W-:Y:S02]  /*6630*/  ISETP.GE.AND P2, PT, R121, R113, PT ;  /* 0x000000717900720c */ /* 0x000fe40003f46270 */
[----:B-1----:R-:W-:Y:S02]  /*6640*/  FMNMX R4, R119, R120, !PT ;  /* 0x0000007877047209 */ /* 0x002fe40007800000 */
[----:B------:R-:W-:Y:S02]  /*6650*/  FMNMX R14, R38, R5, !PT ;  /* 0x00000005260e7209 */ /* 0x000fe40007800000 */
[----:B------:R-:W-:Y:S02]  /*6660*/  FSETP.NEU.AND P5, PT, R4, -INF , PT ;  /* 0xff8000000400780b */ /* 0x000fe40003fad000 */
[----:B------:R-:W-:-:S02]  /*6670*/  FMNMX R5, R39, R14, !PT ;  /* 0x0000000e27057209 */ /* 0x000fc40007800000 */
[----:B------:R-:W-:Y:S02]  /*6680*/  FSEL R10, R4, RZ, P5 ;  /* 0x000000ff040a7208 */ /* 0x000fe40002800000 */
[----:B------:R-:W-:Y:S02]  /*6690*/  FSEL R47, R47, -INF , P2 ;  /* 0xff8000002f2f7808 */ /* 0x000fe40001000000 */
[----:B------:R-:W-:Y:S01]  /*66a0*/  ISETP.GE.AND P5, PT, R121, R112, PT ;  /* 0x000000707900720c */ /* 0x000fe20003fa6270 */
[----:B------:R-:W-:Y:S01]  /*66b0*/  FMUL R12, R10, UR34 ;  /* 0x000000220a0c7c20 */ /* 0x000fe20008400000 */
[----:B------:R-:W-:Y:S01]  /*66c0*/  FMNMX R14, R42, R5, !PT ;  /* 0x000000052a0e7209 */ /* 0x000fe20007800000 */
[----:B------:R-:W-:Y:S01]  /*66d0*/  FADD R10, -R10, R9 ;  /* 0x000000090a0a7221 */ /* 0x000fe20000000100 */
[----:B------:R-:W-:Y:S01]  /*66e0*/  FSEL R46, R46, -INF , P5 ;  /* 0xff8000002e2e7808 */ /* 0x000fe20002800000 */
[--C-:B------:R-:W-:Y:S01]  /*66f0*/  FFMA R25, R25, UR34, -R12.reuse ;  /* 0x0000002219197c23 */ /* 0x100fe2000800080c */
[--C-:B------:R-:W-:Y:S01]  /*6700*/  FFMA R24, R24, UR34, -R12.reuse ;  /* 0x0000002218187c23 */ /* 0x100fe2000800080c */
[----:B------:R-:W-:Y:S01]  /*6710*/  FMNMX R5, R43, R14, !PT ;  /* 0x0000000e2b057209 */ /* 0x000fe20007800000 */
[--C-:B------:R-:W-:Y:S01]  /*6720*/  FFMA R28, R28, UR34, -R12.reuse ;  /* 0x000000221c1c7c23 */ /* 0x100fe2000800080c */
[----:B------:R-:W-:Y:S01]  /*6730*/  FSEL R50, R50, -INF , P4 ;  /* 0xff80000032327808 */ /* 0x000fe20002000000 */
[--C-:B------:R-:W-:Y:S01]  /*6740*/  FFMA R29, R29, UR34, -R12.reuse ;  /* 0x000000221d1d7c23 */ /* 0x100fe2000800080c */
[----:B------:R-:W-:Y:S01]  /*6750*/  FSETP.GEU.AND P2, PT, R25, -126, PT ;  /* 0xc2fc00001900780b */ /* 0x000fe20003f4e000 */
[--C-:B------:R-:W-:Y:S01]  /*6760*/  FFMA R32, R32, UR34, -R12.reuse ;  /* 0x0000002220207c23 */ /* 0x100fe2000800080c */
[----:B------:R-:W-:Y:S01]  /*6770*/  FSETP.GEU.AND P6, PT, R24, -126, PT ;  /* 0xc2fc00001800780b */ /* 0x000fe20003fce000 */
[--C-:B------:R-:W-:Y:S01]  /*6780*/  FFMA R36, R36, UR34, -R12.reuse ;  /* 0x0000002224247c23 */ /* 0x100fe2000800080c */
[----:B------:R-:W-:Y:S01]  /*6790*/  FMNMX R14, R46, R5, !PT ;  /* 0x000000052e0e7209 */ /* 0x000fe20007800000 */
[--C-:B------:R-:W-:Y:S01]  /*67a0*/  FFMA R33, R33, UR34, -R12.reuse ;  /* 0x0000002221217c23 */ /* 0x100fe2000800080c */
[----:B------:R-:W-:Y:S01]  /*67b0*/  ISETP.GE.AND P4, PT, R121, R117, PT ;  /* 0x000000757900720c */ /* 0x000fe20003f86270 */
[--C-:B------:R-:W-:Y:S01]  /*67c0*/  FFMA R37, R37, UR34, -R12.reuse ;  /* 0x0000002225257c23 */ /* 0x100fe2000800080c */
[----:B------:R-:W-:Y:S01]  /*67d0*/  FMNMX R5, R47, R14, !PT ;  /* 0x0000000e2f057209 */ /* 0x000fe20007800000 */
[--C-:B------:R-:W-:Y:S01]  /*67e0*/  FFMA R41, R41, UR34, -R12.reuse ;  /* 0x0000002229297c23 */ /* 0x100fe2000800080c */
[----:B------:R-:W-:Y:S01]  /*67f0*/  ISETP.GE.AND P5, PT, R121, R116, PT ;  /* 0x000000747900720c */ /* 0x000fe20003fa6270 */
[--C-:B------:R-:W-:Y:S01]  /*6800*/  FFMA R40, R40, UR34, -R12.reuse ;  /* 0x0000002228287c23 */ /* 0x100fe2000800080c */
[----:B------:R-:W-:Y:S01]  /*6810*/  FSEL R51, R51, -INF , P3 ;  /* 0xff80000033337808 */ /* 0x000fe20001800000 */
[----:B------:R-:W-:Y:S01]  /*6820*/  @!P2 FMUL R25, R25, 0.5 ;  /* 0x3f0000001919a820 */ /* 0x000fe20000400000 */
[----:B------:R-:W-:Y:S01]  /*6830*/  FMNMX R14, R50, R5, !PT ;  /* 0x00000005320e7209 */ /* 0x000fe20007800000 */
[----:B------:R-:W-:Y:S01]  /*6840*/  @!P6 FMUL R24, R24, 0.5 ;  /* 0x3f0000001818e820 */ /* 0x000fe20000400000 */
[----:B------:R-:W-:Y:S01]  /*6850*/  FSETP.GEU.AND P3, PT, R28, -126, PT ;  /* 0xc2fc00001c00780b */ /* 0x000fe20003f6e000 */
[--C-:B------:R-:W-:Y:S01]  /*6860*/  FFMA R45, R45, UR34, -R12.reuse ;  /* 0x000000222d2d7c23 */ /* 0x100fe2000800080c */
[----:B------:R-:W-:Y:S01]  /*6870*/  FSEL R55, R55, -INF , P4 ;  /* 0xff80000037377808 */ /* 0x000fe20002000000 */
[----:B------:R-:W1:Y:S01]  /*6880*/  MUFU.EX2 R25, R25 ;  /* 0x0000001900197308 */ /* 0x000e620000000800 */
[----:B------:R-:W-:Y:S01]  /*6890*/  FSEL R54, R54, -INF , P5 ;  /* 0xff80000036367808 */ /* 0x000fe20002800000 */
[--C-:B------:R-:W-:Y:S01]  /*68a0*/  FFMA R44, R44, UR34, -R12.reuse ;  /* 0x000000222c2c7c23 */ /* 0x100fe2000800080c */
[----:B------:R-:W-:Y:S01]  /*68b0*/  FSETP.GEU.AND P4, PT, R29, -126, PT ;  /* 0xc2fc00001d00780b */ /* 0x000fe20003f8e000 */
[--C-:B------:R-:W-:Y:S01]  /*68c0*/  FFMA R48, R48, UR34, -R12.reuse ;  /* 0x0000002230307c23 */ /* 0x100fe2000800080c */
[----:B------:R-:W-:Y:S01]  /*68d0*/  FMNMX R5, R51, R14, !PT ;  /* 0x0000000e33057209 */ /* 0x000fe20007800000 */
[--C-:B------:R-:W-:Y:S01]  /*68e0*/  FFMA R49, R49, UR34, -R12.reuse ;  /* 0x0000002231317c23 */ /* 0x100fe2000800080c */
[----:B------:R-:W-:Y:S01]  /*68f0*/  FSETP.GEU.AND P5, PT, R32, -126, PT ;  /* 0xc2fc00002000780b */ /* 0x000fe20003fae000 */
[----:B------:R-:W2:Y:S01]  /*6900*/  MUFU.EX2 R24, R24 ;  /* 0x0000001800187308 */ /* 0x000ea20000000800 */
[----:B------:R-:W-:Y:S01]  /*6910*/  FMNMX R14, R54, R5, !PT ;  /* 0x00000005360e7209 */ /* 0x000fe20007800000 */
[----:B------:R-:W-:Y:S01]  /*6920*/  @!P3 FMUL R28, R28, 0.5 ;  /* 0x3f0000001c1cb820 */ /* 0x000fe20000400000 */
[--C-:B------:R-:W-:Y:S01]  /*6930*/  FFMA R52, R52, UR34, -R12.reuse ;  /* 0x0000002234347c23 */ /* 0x100fe2000800080c */
[----:B------:R-:W-:Y:S01]  /*6940*/  FFMA R53, R53, UR34, -R12 ;  /* 0x0000002235357c23 */ /* 0x000fe2000800080c */
[----:B------:R-:W-:Y:S01]  /*6950*/  FMNMX R14, R55, R14, !PT ;  /* 0x0000000e370e7209 */ /* 0x000fe20007800000 */
[----:B------:R-:W-:-:S02]  /*6960*/  FMUL R10, R10, UR34 ;  /* 0x000000220a0a7c20 */ /* 0x000fc40008400000 */
[----:B------:R-:W-:Y:S01]  /*6970*/  @!P4 FMUL R29, R29, 0.5 ;  /* 0x3f0000001d1dc820 */ /* 0x000fe20000400000 */
[----:B-1----:R-:W-:Y:S01]  /*6980*/  @!P2 FMUL R25, R25, R25 ;  /* 0x000000191919a220 */ /* 0x002fe20000400000 */
[----:B------:R-:W1:Y:S01]  /*6990*/  SHFL.BFLY PT, R5, R14, 0x1, 0x1f ;  /* 0x0c201f000e057f89 */ /* 0x000e6200000e0000 */
[----:B------:R-:W3:Y:S01]  /*69a0*/  MUFU.EX2 R26, R28 ;  /* 0x0000001c001a7308 */ /* 0x000ee20000000800 */
[----:B------:R-:W-:Y:S01]  /*69b0*/  @!P5 FMUL R32, R32, 0.5 ;  /* 0x3f0000002020d820 */ /* 0x000fe20000400000 */
[----:B------:R-:W-:Y:S01]  /*69c0*/  FSETP.GEU.AND P2, PT, R36, -126, PT ;  /* 0xc2fc00002400780b */ /* 0x000fe20003f4e000 */
[----:B--2---:R-:W-:Y:S01]  /*69d0*/  @!P6 FMUL R24, R24, R24 ;  /* 0x000000181818e220 */ /* 0x004fe20000400000 */
[----:B------:R-:W-:-:S04]  /*69e0*/  FSETP.GEU.AND P6, PT, R33, -126, PT ;  /* 0xc2fc00002100780b */ /* 0x000fc80003fce000 */
[----:B------:R-:W2:Y:S07]  /*69f0*/  MUFU.EX2 R28, R32 ;  /* 0x00000020001c7308 */ /* 0x000eae0000000800 */
[----:B------:R-:W-:Y:S01]  /*6a00*/  @!P2 FMUL R36, R36, 0.5 ;  /* 0x3f0000002424a820 */ /* 0x000fe20000400000 */
[----:B------:R-:W4:Y:S01]  /*6a10*/  MUFU.EX2 R29, R29 ;  /* 0x0000001d001d7308 */ /* 0x000f220000000800 */
[----:B---3--:R-:W-:Y:S01]  /*6a20*/  @!P3 FMUL R26, R26, R26 ;  /* 0x0000001a1a1ab220 */ /* 0x008fe20000400000 */
[----:B------:R-:W-:Y:S01]  /*6a30*/  FSETP.GEU.AND P3, PT, R37, -126, PT ;  /* 0xc2fc00002500780b */ /* 0x000fe20003f6e000 */
[----:B------:R-:W-:Y:S01]  /*6a40*/  @!P6 FMUL R33, R33, 0.5 ;  /* 0x3f0000002121e820 */ /* 0x000fe20000400000 */
[----:B-1----:R-:W-:-:S04]  /*6a50*/  FMNMX R5, R14, R5, !PT ;  /* 0x000000050e057209 */ /* 0x002fc80007800000 */
[----:B------:R-:W1:Y:S01]  /*6a60*/  MUFU.EX2 R36, R36 ;  /* 0x0000002400247308 */ /* 0x000e620000000800 */
[----:B--2---:R-:W-:Y:S01]  /*6a70*/  @!P5 FMUL R28, R28, R28 ;  /* 0x0000001c1c1cd220 */ /* 0x004fe20000400000 */
[----:B------:R-:W-:Y:S01]  /*6a80*/  FSETP.GEU.AND P5, PT, R41, -126, PT ;  /* 0xc2fc00002900780b */ /* 0x000fe20003fae000 */
[----:B------:R-:W2:Y:S04]  /*6a90*/  SHFL.BFLY PT, R14, R5, 0x2, 0x1f ;  /* 0x0c401f00050e7f89 */ /* 0x000ea800000e0000 */
[----:B------:R-:W-:Y:S01]  /*6aa0*/  @!P3 FMUL R37, R37, 0.5 ;  /* 0x3f0000002525b820 */ /* 0x000fe20000400000 */
[----:B------:R-:W3:Y:S01]  /*6ab0*/  MUFU.EX2 R33, R33 ;  /* 0x0000002100217308 */ /* 0x000ee20000000800 */
[----:B----4-:R-:W-:Y:S01]  /*6ac0*/  @!P4 FMUL R29, R29, R29 ;  /* 0x0000001d1d1dc220 */ /* 0x010fe20000400000 */
[----:B------:R-:W-:-:S05]  /*6ad0*/  FSETP.GEU.AND P4, PT, R40, -126, PT ;  /* 0xc2fc00002800780b */ /* 0x000fca0003f8e000 */
[----:B------:R-:W-:Y:S01]  /*6ae0*/  @!P5 FMUL R41, R41, 0.5 ;  /* 0x3f0000002929d820 */ /* 0x000fe20000400000 */
[----:B------:R-:W4:Y:S01]  /*6af0*/  MUFU.EX2 R37, R37 ;  /* 0x0000002500257308 */ /* 0x000f220000000800 */
[----:B-1----:R-:W-:Y:S01]  /*6b00*/  @!P2 FMUL R36, R36, R36 ;  /* 0x000000242424a220 */ /* 0x002fe20000400000 */
[----:B------:R-:W-:-:S05]  /*6b10*/  FSETP.GEU.AND P2, PT, R45, -126, PT ;  /* 0xc2fc00002d00780b */ /* 0x000fca0003f4e000 */
[----:B------:R-:W-:Y:S01]  /*6b20*/  @!P4 FMUL R40, R40, 0.5 ;  /* 0x3f0000002828c820 */ /* 0x000fe20000400000 */
[----:B------:R-:W1:Y:S01]  /*6b30*/  MUFU.EX2 R32, R41 ;  /* 0x0000002900207308 */ /* 0x000e620000000800 */
[----:B---3--:R-:W-:Y:S01]  /*6b40*/  @!P6 FMUL R33, R33, R33 ;  /* 0x000000212121e220 */ /* 0x008fe20000400000 */
[----:B------:R-:W-:Y:S02]  /*6b50*/  FSETP.GEU.AND P6, PT, R44, -126, PT ;  /* 0xc2fc00002c00780b */ /* 0x000fe40003fce000 */
[----:B--2---:R-:W-:-:S03]  /*6b60*/  FMNMX R5, R5, R14, !PT ;  /* 0x0000000e05057209 */ /* 0x004fc60007800000 */
[----:B------:R-:W-:Y:S01]  /*6b70*/  @!P2 FMUL R45, R45, 0.5 ;  /* 0x3f0000002d2da820 */ /* 0x000fe20000400000 */
[----:B------:R-:W2:Y:S01]  /*6b80*/  MUFU.EX2 R13, R40 ;  /* 0x00000028000d7308 */ /* 0x000ea20000000800 */
[----:B----4-:R-:W-:Y:S01]  /*6b90*/  @!P3 FMUL R37, R37, R37 ;  /* 0x000000252525b220 */ /* 0x010fe20000400000 */
[----:B------:R-:W-:-:S05]  /*6ba0*/  FSETP.GEU.AND P3, PT, R48, -126, PT ;  /* 0xc2fc00003000780b */ /* 0x000fca0003f6e000 */
[----:B------:R-:W-:Y:S01]  /*6bb0*/  @!P6 FMUL R44, R44, 0.5 ;  /* 0x3f0000002c2ce820 */ /* 0x000fe20000400000 */
[----:B------:R-:W3:Y:S01]  /*6bc0*/  MUFU.EX2 R14, R45 ;  /* 0x0000002d000e7308 */ /* 0x000ee20000000800 */
[----:B-1----:R-:W-:Y:S01]  /*6bd0*/  @!P5 FMUL R32, R32, R32 ;  /* 0x000000202020d220 */ /* 0x002fe20000400000 */
[----:B------:R-:W-:-:S04]  /*6be0*/  FSETP.NEU.AND P5, PT, R5, -INF , PT ;  /* 0xff8000000500780b */ /* 0x000fc80003fad000 */
[----:B------:R-:W-:Y:S01]  /*6bf0*/  FSEL R41, R5, RZ, P5 ;  /* 0x000000ff05297208 */ /* 0x000fe20002800000 */
[----:B------:R-:W-:Y:S01]  /*6c00*/  @!P3 FMUL R48, R48, 0.5 ;  /* 0x3f0000003030b820 */ /* 0x000fe20000400000 */
[----:B------:R1:W4:Y:S01]  /*6c10*/  MUFU.EX2 R15, R44 ;  /* 0x0000002c000f7308 */ /* 0x0003220000000800 */
[----:B--2---:R-:W-:Y:S01]  /*6c20*/  @!P4 FMUL R13, R13, R13 ;  /* 0x0000000d0d0dc220 */ /* 0x004fe20000400000 */
[----:B------:R-:W-:Y:S01]  /*6c30*/  FSETP.GEU.AND P4, PT, R49, -126, PT ;  /* 0xc2fc00003100780b */ /* 0x000fe20003f8e000 */
[C---:B------:R-:W-:Y:S01]  /*6c40*/  FMUL R40, R41.reuse, UR34 ;  /* 0x0000002229287c20 */ /* 0x040fe20008400000 */
[----:B------:R-:W-:Y:S01]  /*6c50*/  FSETP.GEU.AND P5, PT, R52, -126, PT ;  /* 0xc2fc00003400780b */ /* 0x000fe20003fae000 */
[----:B------:R-:W-:Y:S01]  /*6c60*/  FADD R41, -R41, R0 ;  /* 0x0000000029297221 */ /* 0x000fe20000000100 */
[----:B------:R-:W-:Y:S01]  /*6c70*/  FADD R0, R25, R32 ;  /* 0x0000002019007221 */ /* 0x000fe20000000000 */
[--C-:B------:R-:W-:Y:S01]  /*6c80*/  FFMA R27, R27, UR34, -R40.reuse ;  /* 0x000000221b1b7c23 */ /* 0x100fe20008000828 */
[----:B------:R-:W2:Y:S01]  /*6c90*/  MUFU.EX2 R21, R48 ;  /* 0x0000003000157308 */ /* 0x000ea20000000800 */
[--C-:B-1----:R-:W-:Y:S01]  /*6ca0*/  FFMA R44, R11, UR34, -R40.reuse ;  /* 0x000000220b2c7c23 */ /* 0x102fe20008000828 */
[----:B---3--:R-:W-:Y:S01]  /*6cb0*/  @!P2 FMUL R14, R14, R14 ;  /* 0x0000000e0e0ea220 */ /* 0x008fe20000400000 */
[--C-:B------:R-:W-:Y:S01]  /*6cc0*/  FFMA R30, R30, UR34, -R40.reuse ;  /* 0x000000221e1e7c23 */ /* 0x100fe20008000828 */
[--C-:B------:R-:W-:Y:S01]  /*6cd0*/  FFMA R35, R35, UR34, -R40.reuse ;  /* 0x0000002223237c23 */ /* 0x100fe20008000828 */
[--C-:B------:R-:W-:Y:S01]  /*6ce0*/  FFMA R31, R31, UR34, -R40.reuse ;  /* 0x000000221f1f7c23 */ /* 0x100fe20008000828 */
[----:B------:R-:W-:Y:S01]  /*6cf0*/  FSETP.GEU.AND P2, PT, R44, -126, PT ;  /* 0xc2fc00002c00780b */ /* 0x000fe20003f4e000 */
[----:B------:R-:W-:Y:S01]  /*6d00*/  @!P4 FMUL R49, R49, 0.5 ;  /* 0x3f0000003131c820 */ /* 0x000fe20000400000 */
[--C-:B------:R-:W-:Y:S01]  /*6d10*/  FFMA R34, R34, UR34, -R40.reuse ;  /* 0x0000002222227c23 */ /* 0x100fe20008000828 */
[----:B----4-:R-:W-:Y:S01]  /*6d20*/  @!P6 FMUL R15, R15, R15 ;  /* 0x0000000f0f0fe220 */ /* 0x010fe20000400000 */
[----:B------:R-:W-:Y:S01]  /*6d30*/  FSETP.GEU.AND P6, PT, R53, -126, PT ;  /* 0xc2fc00003500780b */ /* 0x000fe20003fce000 */
[----:B------:R-:W1:Y:S01]  /*6d40*/  MUFU.EX2 R12, R49 ;  /* 0x00000031000c7308 */ /* 0x000e620000000800 */
[----:B------:R-:W-:Y:S01]  /*6d50*/  @!P5 FMUL R52, R52, 0.5 ;  /* 0x3f0000003434d820 */ /* 0x000fe20000400000 */
[----:B------:R-:W-:Y:S01]  /*6d60*/  FFMA R54, R54, UR34, -R40 ;  /* 0x0000002236367c23 */ /* 0x000fe20008000828 */
[----:B------:R-:W-:Y:S01]  /*6d70*/  FMUL R41, R41, UR34 ;  /* 0x0000002229297c20 */ /* 0x000fe20008400000 */
[----:B------:R-:W-:Y:S01]  /*6d80*/  F2FP.BF16.F32.PACK_AB R32, R32, R13 ;  /* 0x0000000d2020723e */ /* 0x000fe200000010ff */
[----:B--2---:R-:W-:Y:S01]  /*6d90*/  @!P3 FMUL R21, R21, R21 ;  /* 0x000000151515b220 */ /* 0x004fe20000400000 */
[----:B------:R-:W-:-:S02]  /*6da0*/  FSETP.GEU.AND P3, PT, R27, -126, PT ;  /* 0xc2fc00001b00780b */ /* 0x000fc40003f6e000 */
[----:B------:R-:W-:Y:S01]  /*6db0*/  @!P2 FMUL R44, R44, 0.5 ;  /* 0x3f0000002c2ca820 */ /* 0x000fe20000400000 */
[----:B------:R2:W3:Y:S03]  /*6dc0*/  MUFU.EX2 R11, R52 ;  /* 0x00000034000b7308 */ /* 0x0004e60000000800 */
[----:B------:R-:W-:Y:S01]  /*6dd0*/  @!P6 FMUL R53, R53, 0.5 ;  /* 0x3f0000003535e820 */ /* 0x000fe20000400000 */
[----:B-1----:R-:W-:Y:S01]  /*6de0*/  @!P4 FMUL R12, R12, R12 ;  /* 0x0000000c0c0cc220 */ /* 0x002fe20000400000 */
[----:B------:R-:W-:-:S03]  /*6df0*/  FSETP.GEU.AND P4, PT, R30, -126, PT ;  /* 0xc2fc00001e00780b */ /* 0x000fc60003f8e000 */
[----:B------:R-:W1:Y:S02]  /*6e00*/  MUFU.EX2 R44, R44 ;  /* 0x0000002c002c7308 */ /* 0x000e640000000800 */
[----:B------:R-:W-:Y:S01]  /*6e10*/  @!P3 FMUL R27, R27, 0.5 ;  /* 0x3f0000001b1bb820 */ /* 0x000fe20000400000 */
[----:B--2---:R-:W-:Y:S01]  /*6e20*/  FFMA R52, R55, UR34, -R40 ;  /* 0x0000002237347c23 */ /* 0x004fe20008000828 */
[----:B------:R-:W-:Y:S01]  /*6e30*/  FADD R9, R33, R12 ;  /* 0x0000000c21097221 */ /* 0x000fe20000000000 */
[----:B---3--:R-:W-:-:S03]  /*6e40*/  @!P5 FMUL R11, R11, R11 ;  /* 0x0000000b0b0bd220 */ /* 0x008fc60000400000 */
[----:B------:R-:W2:Y:S01]  /*6e50*/  MUFU.EX2 R20, R53 ;  /* 0x0000003500147308 */ /* 0x000ea20000000800 */
[----:B------:R-:W-:Y:S01]  /*6e60*/  FSETP.GEU.AND P5, PT, R31, -126, PT ;  /* 0xc2fc00001f00780b */ /* 0x000fe20003fae000 */
[----:B------:R-:W-:-:S06]  /*6e70*/  @!P4 FMUL R30, R30, 0.5 ;  /* 0x3f0000001e1ec820 */ /* 0x000fcc0000400000 */
[----:B------:R3:W4:Y:S01]  /*6e80*/  MUFU.EX2 R45, R27 ;  /* 0x0000001b002d7308 */ /* 0x0007220000000800 */
[----:B-1----:R-:W-:Y:S01]  /*6e90*/  @!P2 FMUL R44, R44, R44 ;  /* 0x0000002c2c2ca220 */ /* 0x002fe20000400000 */
[----:B------:R-:W-:-:S04]  /*6ea0*/  FSETP.GEU.AND P2, PT, R35, -126, PT ;  /* 0xc2fc00002300780b */ /* 0x000fc80003f4e000 */
[----:B------:R-:W-:Y:S02]  /*6eb0*/  @!P5 FMUL R31, R31, 0.5 ;  /* 0x3f0000001f1fd820 */ /* 0x000fe40000400000 */
[----:B------:R1:W5:Y:S01]  /*6ec0*/  MUFU.EX2 R48, R30 ;  /* 0x0000001e00307308 */ /* 0x0003620000000800 */
[----:B--2---:R-:W-:Y:S01]  /*6ed0*/  @!P6 FMUL R20, R20, R20 ;  /* 0x000000141414e220 */ /* 0x004fe20000400000 */
[----:B------:R-:W-:Y:S01]  /*6ee0*/  FSETP.GEU.AND P6, PT, R34, -126, PT ;  /* 0xc2fc00002200780b */ /* 0x000fe20003fce000 */
[----:B---3--:R-:W-:-:S04]  /*6ef0*/  FFMA R27, R38, UR34, -R40 ;  /* 0x00000022261b7c23 */ /* 0x008fc80008000828 */
[----:B------:R-:W-:Y:S01]  /*6f00*/  @!P2 FMUL R35, R35, 0.5 ;  /* 0x3f0000002323a820 */ /* 0x000fe20000400000 */
[----:B------:R2:W3:Y:S01]  /*6f10*/  MUFU.EX2 R49, R31 ;  /* 0x0000001f00317308 */ /* 0x0004e20000000800 */
[----:B-1----:R-:W-:Y:S01]  /*6f20*/  FFMA R30, R39, UR34, -R40 ;  /* 0x00000022271e7c23 */ /* 0x002fe20008000828 */
[----:B----4-:R-:W-:Y:S01]  /*6f30*/  @!P3 FMUL R45, R45, R45 ;  /* 0x0000002d2d2db220 */ /* 0x010fe20000400000 */
[----:B------:R-:W-:-:S04]  /*6f40*/  FSETP.GEU.AND P3, PT, R27, -126, PT ;  /* 0xc2fc00001b00780b */ /* 0x000fc80003f6e000 */
[----:B------:R-:W-:Y:S01]  /*6f50*/  @!P6 FMUL R34, R34, 0.5 ;  /* 0x3f0000002222e820 */ /* 0x000fe20000400000 */
[----:B------:R1:W4:Y:S01]  /*6f60*/  MUFU.EX2 R39, R35 ;  /* 0x0000002300277308 */ /* 0x0003220000000800 */
[----:B-----5:R-:W-:Y:S01]  /*6f70*/  @!P4 FMUL R48, R48, R48 ;  /* 0x000000303030c220 */ /* 0x020fe20000400000 */
[----:B------:R-:W-:Y:S01]  /*6f80*/  FSETP.GEU.AND P4, PT, R30, -126, PT ;  /* 0xc2fc00001e00780b */ /* 0x000fe20003f8e000 */
[----:B--2---:R-:W-:-:S05]  /*6f90*/  FFMA R31, R42, UR34, -R40 ;  /* 0x000000222a1f7c23 */ /* 0x004fca0008000828 */
[----:B------:R2:W5:Y:S01]  /*6fa0*/  MUFU.EX2 R38, R34 ;  /* 0x0000002200267308 */ /* 0x0005620000000800 */
[----:B------:R-:W-:Y:S01]  /*6fb0*/  @!P3 FMUL R27, R27, 0.5 ;  /* 0x3f0000001b1bb820 */ /* 0x000fe20000400000 */
[----:B-1----:R-:W-:Y:S01]  /*6fc0*/  FFMA R35, R46, UR34, -R40 ;  /* 0x000000222e237c23 */ /* 0x002fe20008000828 */
[----:B---3--:R-:W-:Y:S01]  /*6fd0*/  @!P5 FMUL R49, R49, R49 ;  /* 0x000000313131d220 */ /* 0x008fe20000400000 */
[----:B------:R-:W-:-:S03]  /*6fe0*/  FSETP.GEU.AND P5, PT, R31, -126, PT ;  /* 0xc2fc00001f00780b */ /* 0x000fc60003fae000 */
[----:B------:R-:W-:Y:S01]  /*6ff0*/  @!P4 FMUL R30, R30, 0.5 ;  /* 0x3f0000001e1ec820 */ /* 0x000fe20000400000 */
[----:B------:R1:W3:Y:S01]  /*7000*/  MUFU.EX2 R42, R27 ;  /* 0x0000001b002a7308 */ /* 0x0002e20000000800 */
[----:B--2---:R-:W-:Y:S01]  /*7010*/  FFMA R34, R43, UR34, -R40 ;  /* 0x000000222b227c23 */ /* 0x004fe20008000828 */
[----:B----4-:R-:W-:Y:S01]  /*7020*/  @!P2 FMUL R39, R39, R39 ;  /* 0x000000272727a220 */ /* 0x010fe20000400000 */
[----:B------:R-:W-:-:S05]  /*7030*/  FSETP.GEU.AND P2, PT, R35, -126, PT ;  /* 0xc2fc00002300780b */ /* 0x000fca0003f4e000 */
[----:B------:R2:W4:Y:S01]  /*7040*/  MUFU.EX2 R43, R30 ;  /* 0x0000001e002b7308 */ /* 0x0005220000000800 */
[----:B-----5:R-:W-:Y:S01]  /*7050*/  @!P6 FMUL R38, R38, R38 ;  /* 0x000000262626e220 */ /* 0x020fe20000400000 */
[----:B------:R-:W-:Y:S01]  /*7060*/  FSETP.GEU.AND P6, PT, R34, -126, PT ;  /* 0xc2fc00002200780b */ /* 0x000fe20003fce000 */
[----:B-1----:R-:W-:Y:S01]  /*7070*/  FFMA R27, R47, UR34, -R40 ;  /* 0x000000222f1b7c23 */ /* 0x002fe20008000828 */
[----:B------:R-:W-:-:S04]  /*7080*/  @!P5 FMUL R31, R31, 0.5 ;  /* 0x3f0000001f1fd820 */ /* 0x000fc80000400000 */
[----:B------:R-:W-:Y:S01]  /*7090*/  @!P2 FMUL R35, R35, 0.5 ;  /* 0x3f0000002323a820 */ /* 0x000fe20000400000 */
[----:B--2---:R-:W-:Y:S01]  /*70a0*/  FFMA R30, R50, UR34, -R40 ;  /* 0x00000022321e7c23 */ /* 0x004fe20008000828 */
[----:B---3--:R-:W-:Y:S01]  /*70b0*/  @!P3 FMUL R42, R42, R42 ;  /* 0x0000002a2a2ab220 */ /* 0x008fe20000400000 */
[----:B------:R-:W-:Y:S01]  /*70c0*/  FSETP.GEU.AND P3, PT, R27, -126, PT ;  /* 0xc2fc00001b00780b */ /* 0x000fe20003f6e000 */
[----:B------:R1:W2:Y:S03]  /*70d0*/  MUFU.EX2 R47, R35 ;  /* 0x00000023002f7308 */ /* 0x0002a60000000800 */
[----:B------:R-:W-:Y:S01]  /*70e0*/  @!P6 FMUL R34, R34, 0.5 ;  /* 0x3f0000002222e820 */ /* 0x000fe20000400000 */
[----:B----4-:R-:W-:Y:S01]  /*70f0*/  @!P4 FMUL R43, R43, R43 ;  /* 0x0000002b2b2bc220 */ /* 0x010fe20000400000 */
[----:B------:R-:W-:-:S03]  /*7100*/  FSETP.GEU.AND P4, PT, R30, -126, PT ;  /* 0xc2fc00001e00780b */ /* 0x000fc60003f8e000 */
[----:B------:R3:W4:Y:S01]  /*7110*/  MUFU.EX2 R53, R31 ;  /* 0x0000001f00357308 */ /* 0x0007220000000800 */
[----:B-1----:R-:W-:Y:S01]  /*7120*/  FADD R35, R0, R9 ;  /* 0x0000000900237221 */ /* 0x002fe20000000000 */
[----:B------:R-:W-:Y:S01]  /*7130*/  FADD R0, R24, R13 ;  /* 0x0000000d18007221 */ /* 0x000fe20000000000 */
[----:B------:R-:W-:Y:S01]  /*7140*/  FADD R9, R26, R15 ;  /* 0x0000000f1a097221 */ /* 0x000fe20000000000 */
[----:B------:R-:W-:Y:S01]  /*7150*/  @!P3 FMUL R27, R27, 0.5 ;  /* 0x3f0000001b1bb820 */ /* 0x000fe20000400000 */
[----:B------:R-:W-:Y:S02]  /*7160*/  F2FP.BF16.F32.PACK_AB R24, R25, R24 ;  /* 0x000000181918723e */ /* 0x000fe400000010ff */
[----:B------:R-:W-:Y:S01]  /*7170*/  F2FP.BF16.F32.PACK_AB R26, R29, R26 ;  /* 0x0000001a1d1a723e */ /* 0x000fe200000010ff */
[----:B------:R1:W5:Y:S01]  /*7180*/  MUFU.EX2 R46, R34 ;  /* 0x00000022002e7308 */ /* 0x0003620000000800 */
[----:B---3--:R-:W-:Y:S01]  /*7190*/  FFMA R31, R51, UR34, -R40 ;  /* 0x00000022331f7c23 */ /* 0x008fe20008000828 */
[----:B--2---:R-:W-:Y:S01]  /*71a0*/  @!P2 FMUL R47, R47, R47 ;  /* 0x0000002f2f2fa220 */ /* 0x004fe20000400000 */
[----:B------:R-:W-:Y:S01]  /*71b0*/  @!P4 FMUL R30, R30, 0.5 ;  /* 0x3f0000001e1ec820 */ /* 0x000fe20000400000 */
[----:B------:R-:W-:-:S02]  /*71c0*/  FSETP.GEU.AND P2, PT, R52, -126, PT ;  /* 0xc2fc00003400780b */ /* 0x000fc40003f4e000 */
[----:B------:R-:W-:Y:S02]  /*71d0*/  F2FP.BF16.F32.PACK_AB R25, R45, R44 ;  /* 0x0000002c2d19723e */ /* 0x000fe400000010ff */
[----:B------:R2:W3:Y:S01]  /*71e0*/  MUFU.EX2 R50, R27 ;  /* 0x0000001b00327308 */ /* 0x0004e20000000800 */
[----:B----4-:R-:W-:Y:S01]  /*71f0*/  @!P5 FMUL R53, R53, R53 ;  /* 0x000000353535d220 */ /* 0x010fe20000400000 */
[----:B------:R-:W-:Y:S01]  /*7200*/  FSETP.GEU.AND P5, PT, R31, -126, PT ;  /* 0xc2fc00001f00780b */ /* 0x000fe20003fae000 */
[----:B-1----:R-:W-:-:S05]  /*7210*/  FADD R34, R37, R20 ;  /* 0x0000001425227221 */ /* 0x002fca0000000000 */
[----:B------:R1:W4:Y:S01]  /*7220*/  MUFU.EX2 R51, R30 ;  /* 0x0000001e00337308 */ /* 0x0003220000000800 */
[----:B-----5:R-:W-:Y:S01]  /*7230*/  @!P6 FMUL R46, R46, R46 ;  /* 0x0000002e2e2ee220 */ /* 0x020fe20000400000 */
[----:B------:R-:W-:Y:S01]  /*7240*/  FSETP.GEU.AND P6, PT, R54, -126, PT ;  /* 0xc2fc00003600780b */ /* 0x000fe20003fce000 */
[----:B------:R-:W-:Y:S01]  /*7250*/  @!P2 FMUL R52, R52, 0.5 ;  /* 0x3f0000003434a820 */ /* 0x000fe20000400000 */
[----:B--2---:R-:W-:Y:S01]  /*7260*/  FADD R27, R29, R14 ;  /* 0x0000000e1d1b7221 */ /* 0x004fe20000000000 */
[----:B------:R-:W-:Y:S02]  /*7270*/  F2FP.BF16.F32.PACK_AB R29, R39, R38 ;  /* 0x00000026271d723e */ /* 0x000fe400000010ff */
[----:B------:R-:W-:Y:S01]  /*7280*/  @!P5 FMUL R31, R31, 0.5 ;  /* 0x3f0000001f1fd820 */ /* 0x000fe20000400000 */
[----:B------:R-:W-:Y:S01]  /*7290*/  FADD R34, R27, R34 ;  /* 0x000000221b227221 */ /* 0x000fe20000000000 */
[----:B---3--:R-:W-:Y:S01]  /*72a0*/  @!P3 FMUL R50, R50, R50 ;  /* 0x000000323232b220 */ /* 0x008fe20000400000 */
[----:B------:R-:W-:Y:S01]  /*72b0*/  FSETP.GEU.AND P3, PT, R10, -126, PT ;  /* 0xc2fc00000a00780b */ /* 0x000fe20003f6e000 */
[----:B------:R2:W3:Y:S01]  /*72c0*/  MUFU.EX2 R40, R31 ;  /* 0x0000001f00287308 */ /* 0x0004e20000000800 */
[----:B-1----:R-:W-:Y:S01]  /*72d0*/  FADD R30, R36, R11 ;  /* 0x0000000b241e7221 */ /* 0x002fe20000000000 */
[----:B------:R-:W-:Y:S01]  /*72e0*/  FADD R27, R44, R53 ;  /* 0x000000352c1b7221 */ /* 0x000fe20000000000 */
[----:B------:R-:W-:Y:S01]  /*72f0*/  FADD R35, R35, R34 ;  /* 0x0000002223237221 */ /* 0x000fe20000000000 */
[----:B------:R-:W-:Y:S01]  /*7300*/  @!P6 FMUL R54, R54, 0.5 ;  /* 0x3f0000003636e820 */ /* 0x000fe20000400000 */
[----:B------:R-:W-:Y:S01]  /*7310*/  FADD R9, R9, R30 ;  /* 0x0000001e09097221 */ /* 0x000fe20000000000 */
[----:B----4-:R-:W-:Y:S01]  /*7320*/  @!P4 FMUL R51, R51, R51 ;  /* 0x000000333333c220 */ /* 0x010fe20000400000 */
[----:B------:R-:W-:Y:S01]  /*7330*/  FSETP.GEU.AND P4, PT, R41, -126, PT ;  /* 0xc2fc00002900780b */ /* 0x000fe20003f8e000 */
[----:B------:R1:W4:Y:S01]  /*7340*/  MUFU.EX2 R55, R54 ;  /* 0x0000003600377308 */ /* 0x0003220000000800 */
[----:B--2---:R-:W-:Y:S01]  /*7350*/  FADD R31, R28, R21 ;  /* 0x000000151c1f7221 */ /* 0x004fe20000000000 */
[----:B------:R-:W-:Y:S01]  /*7360*/  FADD R30, R45, R46 ;  /* 0x0000002e2d1e7221 */ /* 0x000fe20000000000 */
[----:B------:R-:W-:Y:S01]  /*7370*/  FADD R112, R38, R51 ;  /* 0x0000003326707221 */ /* 0x000fe20000000000 */
[----:B------:R-:W-:Y:S01]  /*7380*/  @!P3 FMUL R10, R10, 0.5 ;  /* 0x3f0000000a0ab820 */ /* 0x000fe20000400000 */
[----:B------:R-:W-:Y:S01]  /*7390*/  FADD R0, R0, R31 ;  /* 0x0000001f00007221 */ /* 0x000fe20000000000 */
[----:B------:R-:W-:Y:S01]  /*73a0*/  FADD R31, R48, R47 ;  /* 0x0000002f301f7221 */ /* 0x000fe20000000000 */
[----:B------:R-:W-:Y:S01]  /*73b0*/  FADD R27, R27, R112 ;  /* 0x000000701b1b7221 */ /* 0x000fe20000000000 */
[----:B------:R-:W2:Y:S01]  /*73c0*/  MUFU.EX2 R52, R52 ;  /* 0x0000003400347308 */ /* 0x000ea20000000800 */
[----:B---3--:R-:W-:Y:S01]  /*73d0*/  @!P5 FMUL R40, R40, R40 ;  /* 0x000000282828d220 */ /* 0x008fe20000400000 */
[----:B-1----:R-:W-:Y:S01]  /*73e0*/  FADD R54, R49, R50 ;  /* 0x0000003231367221 */ /* 0x002fe20000000000 */
[----:B------:R-:W-:Y:S01]  /*73f0*/  FADD R0, R0, R9 ;  /* 0x0000000900007221 */ /* 0x000fe20000000000 */
[----:B------:R-:W-:Y:S01]  /*7400*/  @!P4 FMUL R41, R41, 0.5 ;  /* 0x3f0000002929c820 */ /* 0x000fe20000400000 */
[----:B------:R-:W-:Y:S01]  /*7410*/  FADD R113, R39, R40 ;  /* 0x0000002827717221 */ /* 0x000fe20000000000 */
[----:B------:R-:W-:Y:S01]  /*7420*/  F2FP.BF16.F32.PACK_AB R28, R33, R28 ;  /* 0x0000001c211c723e */ /* 0x000fe200000010ff */
[----:B------:R-:W-:Y:S01]  /*7430*/  FADD R35, R0, R35 ;  /* 0x0000002300237221 */ /* 0x000fe20000000000 */
[----:B------:R-:W1:Y:S01]  /*7440*/  MUFU.EX2 R10, R10 ;  /* 0x0000000a000a7308 */ /* 0x000e620000000800 */
[----:B----4-:R-:W-:Y:S01]  /*7450*/  @!P6 FMUL R55, R55, R55 ;  /* 0x000000373737e220 */ /* 0x010fe20000400000 */
[----:B------:R-:W-:Y:S01]  /*7460*/  FADD R30, R30, R113 ;  /* 0x000000711e1e7221 */ /* 0x000fe20000000000 */
[----:B------:R-:W-:-:S02]  /*7470*/  SHF.L.U32 R0, R22, 0x1f, RZ ;  /* 0x0000001f16007819 */ /* 0x000fc400000006ff */
[----:B------:R-:W-:Y:S01]  /*7480*/  FADD R114, R42, R55 ;  /* 0x000000372a727221 */ /* 0x000fe20000000000 */
[----:B------:R-:W-:Y:S02]  /*7490*/  F2FP.BF16.F32.PACK_AB R34, R14, R15 ;  /* 0x0000000f0e22723e */ /* 0x000fe400000010ff */
[----:B------:R-:W3:Y:S01]  /*74a0*/  MUFU.EX2 R41, R41 ;  /* 0x0000002900297308 */ /* 0x000ee20000000800 */
[----:B--2---:R-:W-:Y:S01]  /*74b0*/  @!P2 FMUL R52, R52, R52 ;  /* 0x000000343434a220 */ /* 0x004fe20000400000 */
[----:B------:R-:W-:Y:S01]  /*74c0*/  FADD R114, R31, R114 ;  /* 0x000000721f727221 */ /* 0x000fe20000000000 */
[----:B------:R2:W4:Y:S01]  /*74d0*/  SYNCS.PHASECHK.TRANS64.TRYWAIT P2, [UR6+0x1aa00], R0 ;  /* 0x01aa0000ff0075a7 */ /* 0x0005220008040146 */
[----:B------:R-:W-:Y:S01]  /*74e0*/  F2FP.BF16.F32.PACK_AB R112, R12, R21 ;  /* 0x000000150c70723e */ /* 0x000fe200000010ff */
[----:B------:R-:W-:Y:S01]  /*74f0*/  FADD R115, R43, R52 ;  /* 0x000000342b737221 */ /* 0x000fe20000000000 */
[----:B------:R-:W-:Y:S01]  /*7500*/  FADD R27, R27, R114 ;  /* 0x000000721b1b7221 */ /* 0x000fe20000000000 */
[----:B------:R-:W-:-:S02]  /*7510*/  F2FP.BF16.F32.PACK_AB R114, R20, R11 ;  /* 0x0000000b1472723e */ /* 0x000fc400000010ff */
[----:B------:R-:W-:Y:S01]  /*7520*/  FADD R115, R54, R115 ;  /* 0x0000007336737221 */ /* 0x000fe20000000000 */
[----:B-1----:R-:W-:Y:S01]  /*7530*/  @!P3 FMUL R10, R10, R10 ;  /* 0x0000000a0a0ab220 */ /* 0x002fe20000400000 */
[----:B------:R-:W-:Y:S02]  /*7540*/  F2FP.BF16.F32.PACK_AB R31, R43, R42 ;  /* 0x0000002a2b1f723e */ /* 0x000fe400000010ff */
[----:B------:R-:W-:Y:S01]  /*7550*/  FADD R30, R30, R115 ;  /* 0x000000731e1e7221 */ /* 0x000fe20000000000 */
[----:B------:R-:W-:Y:S01]  /*7560*/  FFMA R3, R10, R3, R35 ;  /* 0x000000030a037223 */ /* 0x000fe20000000023 */
[-C--:B------:R-:W-:Y:S01]  /*7570*/  FMUL R104, R104, R10.reuse ;  /* 0x0000000a68687220 */ /* 0x080fe20000400000 */
[-C--:B------:R-:W-:Y:S01]  /*7580*/  FMUL R105, R105, R10.reuse ;  /* 0x0000000a69697220 */ /* 0x080fe20000400000 */
[----:B------:R-:W-:Y:S01]  /*7590*/  FADD R30, R27, R30 ;  /* 0x0000001e1b1e7221 */ /* 0x000fe20000000000 */
[----:B---3--:R-:W-:Y:S01]  /*75a0*/  @!P4 FMUL R41, R41, R41 ;  /* 0x000000292929c220 */ /* 0x008fe20000400000 */
[-C--:B------:R-:W-:Y:S01]  /*75b0*/  FMUL R108, R108, R10.reuse ;  /* 0x0000000a6c6c7220 */ /* 0x080fe20000400000 */
[-C--:B------:R-:W-:Y:S01]  /*75c0*/  FMUL R109, R109, R10.reuse ;  /* 0x0000000a6d6d7220 */ /* 0x080fe20000400000 */
[----:B------:R-:W-:Y:S01]  /*75d0*/  FMUL R96, R96, R10 ;  /* 0x0000000a60607220 */ /* 0x000fe20000400000 */
        /* <DEDUP_REMOVED lines=24> */
[----:B------:R-:W-:Y:S01]  /*7760*/  F2FP.BF16.F32.PACK_AB R30, R37, R36 ;  /* 0x00000024251e723e */ /* 0x000fe200000010ff */
        /* <DEDUP_REMOVED lines=31> */
[----:B------:R-:W-:Y:S01]  /*7960*/  F2FP.BF16.F32.PACK_AB R113, R40, R51 ;  /* 0x000000332871723e */ /* 0x000fe200000010ff */
[----:B--2-4-:R-:W-:Y:S06]  /*7970*/  @!P0 BRA `(.L_x_41) ;  /* 0x0000000000048947 */ /* 0x014fec0003800000 */
[----:B------:R-:W-:Y:S01]  /*7980*/  BPT.TRAP 0x1 ;  /* 0x000000040000795c */ /* 0x000fe20000300000 */
.L_x_41:
[----:B------:R-:W-:Y:S05]  /*7990*/  @P2 BRA `(.L_x_42) ;  /* 0x0000000000082947 */ /* 0x000fea0003800000 */
[----:B------:R-:W1:Y:S02]  /*79a0*/  SYNCS.PHASECHK.TRANS64.TRYWAIT P2, [UR6+0x1aa00], R0 ;  /* 0x01aa0000ff0075a7 */ /* 0x000e640008040146 */
[----:B-1----:R-:W-:Y:S05]  /*79b0*/  @!P2 BRA `(.L_x_43) ;  /* 0x0000005000fca947 */ /* 0x002fea0003800000 */
.L_x_42:
        /* <DEDUP_REMOVED lines=168> */
.L_x_44:
[----:B------:R-:W-:-:S04]  /*8440*/  ULEA UR6, UR33, UR37, 0x3 ;  /* 0x0000002521067291 */ /* 0x000fc8000f8e183f */
[----:B------:R-:W-:-:S04]  /*8450*/  UIADD3 UR6, UR6, 0x1aa28, URZ ;  /* 0x0001aa2806067890 */ /* 0x000fc8000fffe03f */
[----:B------:R-:W-:-:S09]  /*8460*/  UPRMT UR6, URZ, 0x654, UR6 ;  /* 0x000006543f067896 */ /* 0x000fd20008000006 */
[----:B------:R-:W-:Y:S01]  /*8470*/  SYNCS.ARRIVE.TRANS64.RED.A1T0 RZ, [UR6], RZ ;  /* 0x000000ffffff79a7 */ /* 0x000fe20008100406 */
[----:B------:R-:W-:Y:S05]  /*8480*/  @P1 BRA `(.L_x_45) ;  /* 0x0000000000041947 */ /* 0x000fea0003800000 */
[----:B------:R-:W-:Y:S01]  /*8490*/  BPT.TRAP 0x1 ;  /* 0x000000040000795c */ /* 0x000fe20000300000 */
.L_x_45:
[----:B------:R-:W-:-:S04]  /*84a0*/  UIADD3 UR33, UR33, 0x1, URZ ;  /* 0x0000000121217890 */ /* 0x000fc8000fffe03f */
[----:B------:R-:W-:-:S04]  /*84b0*/  UISETP.NE.AND UP0, UPT, UR33, 0x5, UPT ;  /* 0x000000052100788c */ /* 0x000fc8000bf05270 */
[----:B------:R-:W-:Y:S01]  /*84c0*/  USEL UR33, UR33, URZ, UP0 ;  /* 0x0000003f21217287 */ /* 0x000fe20008000000 */
[----:B------:R-:W-:Y:S11]  /*84d0*/  @!P0 BRA `(.L_x_46) ;  /* 0x0000000000048947 */ /* 0x000ff60003800000 */
[----:B------:R-:W-:Y:S01]  /*84e0*/  BPT.TRAP 0x1 ;  /* 0x000000040000795c */ /* 0x000fe20000300000 */
.L_x_46:
[----:B------:R-:W-:-:S04]  /*84f0*/  ULEA UR6, UR33, UR37, 0x3 ;  /* 0x0000002521067291 */ /* 0x000fc8000f8e183f */
[----:B------:R-:W-:-:S04]  /*8500*/  UIADD3 UR6, UR6, 0x1aa28, URZ ;  /* 0x0001aa2806067890 */ /* 0x000fc8000fffe03f */
[----:B------:R-:W-:-:S09]  /*8510*/  UPRMT UR6, URZ, 0x654, UR6 ;  /* 0x000006543f067896 */ /* 0x000fd20008000006 */
[----:B------:R-:W-:Y:S01]  /*8520*/  SYNCS.ARRIVE.TRANS64.RED.A1T0 RZ, [UR6], RZ ;  /* 0x000000ffffff79a7 */ /* 0x000fe20008100406 */
[----:B------:R-:W-:Y:S05]  /*8530*/  @P1 BRA `(.L_x_47) ;  /* 0x0000000000041947 */ /* 0x000fea0003800000 */
[----:B------:R-:W-:Y:S01]  /*8540*/  BPT.TRAP 0x1 ;  /* 0x000000040000795c */ /* 0x000fe20000300000 */
.L_x_47:
[----:B------:R-:W-:Y:S01]  /*8550*/  UIADD3 UR10, UR10, 0x1, URZ ;  /* 0x000000010a0a7890 */ /* 0x000fe2000fffe03f */
[C---:B------:R-:W-:Y:S01]  /*8560*/  ISETP.GT.AND P2, PT, R8.reuse, 0x1, PT ;  /* 0x000000010800780c */ /* 0x040fe20003f44270 */
[----:B------:R-:W-:Y:S01]  /*8570*/  UIADD3 UR33, UR33, 0x1, URZ ;  /* 0x0000000121217890 */ /* 0x000fe2000fffe03f */
[----:B------:R-:W-:Y:S01]  /*8580*/  IADD3 R8, R8, -0x1, RZ ;  /* 0xffffffff08087810 */ /* 0x000fe20007ffe0ff */
[----:B------:R-:W-:Y:S01]  /*8590*/  UISETP.NE.AND UP1, UPT, UR10, 0x5, UPT ;  /* 0x000000050a00788c */ /* 0x000fe2000bf25270 */
[----:B------:R-:W-:Y:S01]  /*85a0*/  VIADD R7, R7, 0x40 ;  /* 0x0000004007077836 */ /* 0x000fe20000000000 */
[----:B------:R-:W-:Y:S01]  /*85b0*/  UISETP.NE.AND UP0, UPT, UR33, 0x5, UPT ;  /* 0x000000052100788c */ /* 0x000fe2000bf05270 */
[----:B-1----:R-:W-:Y:S01]  /*85c0*/  MOV R9, R4 ;  /* 0x0000000400097202 */ /* 0x002fe20000000f00 */
[----:B------:R-:W-:Y:S01]  /*85d0*/  USEL UR6, URZ, 0x1, UP1 ;  /* 0x000000013f067887 */ /* 0x000fe20008800000 */
[----:B------:R-:W-:Y:S01]  /*85e0*/  IMAD.MOV.U32 R0, RZ, RZ, R5 ;  /* 0x000000ffff007224 */ /* 0x000fe200078e0005 */
[----:B------:R-:W-:-:S02]  /*85f0*/  USEL UR33, UR33, URZ, UP0 ;  /* 0x0000003f21217287 */ /* 0x000fc40008000000 */
[----:B------:R-:W-:Y:S02]  /*8600*/  USEL UR54, UR10, URZ, UP1 ;  /* 0x0000003f0a367287 */ /* 0x000fe40008800000 */
[----:B------:R-:W-:Y:S01]  /*8610*/  LOP3.LUT R22, R22, UR6, RZ, 0x3c, !PT ;  /* 0x0000000616167c12 */ /* 0x000fe2000f8e3cff */
[----:B------:R-:W-:Y:S09]  /*8620*/  @P2 BRA `(.L_x_48) ;  /* 0xffffffd400b82947 */ /* 0x000ff2000383ffff */
.L_x_37:
[----:B------:R-:W-:-:S04]  /*8630*/  ULOP3.LUT UR4, UR47, 0x1, URZ, 0xfc, !UPT ;  /* 0x000000012f047892 */ /* 0x000fc8000f8efc3f */
[----:B------:R-:W-:-:S06]  /*8640*/  UISETP.NE.AND UP0, UPT, UR4, 0x3, UPT ;  /* 0x000000030400788c */ /* 0x000fcc000bf05270 */
[----:B------:R-:W-:-:S13]  /*8650*/  PLOP3.LUT P2, PT, PT, PT, UP0, 0x80, 0x0 ;  /* 0x000000000000781c */ /* 0x000fda0003f4f008 */
[----:B------:R-:W-:Y:S05]  /*8660*/  @!P2 BRA `(.L_x_49) ;  /* 0x000000000004a947 */ /* 0x000fea0003800000 */
[----:B------:R-:W-:Y:S01]  /*8670*/  BPT.TRAP 0x1 ;  /* 0x000000040000795c */ /* 0x000fe20000300000 */
.L_x_49:
[----:B------:R-:W-:Y:S02]  /*8680*/  UISETP.GT.U32.AND UP0, UPT, UR47, 0x1, UPT ;  /* 0x000000012f00788c */ /* 0x000fe4000bf04070 */
[----:B------:R-:W-:-:S04]  /*8690*/  ULEA UR4, UR44, UR37, 0x3 ;  /* 0x000000252c047291 */ /* 0x000fc8000f8e183f */
[----:B------:R-:W-:Y:S01]  /*86a0*/  UIADD3 UR4, UR4, 0x1aa60, URZ ;  /* 0x0001aa6004047890 */ /* 0x000fe2000fffe03f */
[----:B------:R-:W-:-:S03]  /*86b0*/  PLOP3.LUT P2, PT, PT, PT, UP0, 0x80, 0x0 ;  /* 0x000000000000781c */ /* 0x000fc60003f4f008 */
[----:B------:R-:W-:-:S09]  /*86c0*/  UPRMT UR4, URZ, 0x654, UR4 ;  /* 0x000006543f047896 */ /* 0x000fd20008000004 */
[----:B------:R-:W-:Y:S01]  /*86d0*/  SYNCS.ARRIVE.TRANS64.RED.A1T0 RZ, [UR4], RZ ;  /* 0x000000ffffff79a7 */ /* 0x000fe20008100404 */
[----:B------:R-:W-:Y:S05]  /*86e0*/  @P2 BRA `(.L_x_50) ;  /* 0x0000000000042947 */ /* 0x000fea0003800000 */
[----:B------:R-:W-:Y:S01]  /*86f0*/  BPT.TRAP 0x1 ;  /* 0x000000040000795c */ /* 0x000fe20000300000 */
.L_x_50:
[----:B------:R-:W-:Y:S05]  /*8700*/  @!P0 BRA `(.L_x_51) ;  /* 0x0000000000048947 */ /* 0x000fea0003800000 */
[----:B------:R-:W-:Y:S01]  /*8710*/  BPT.TRAP 0x1 ;  /* 0x000000040000795c */ /* 0x000fe20000300000 */
.L_x_51:
[----:B------:R-:W-:-:S04]  /*8720*/  ULEA UR33, UR33, UR37, 0x3 ;  /* 0x0000002521217291 */ /* 0x000fc8000f8e183f */
[----:B------:R-:W-:-:S04]  /*8730*/  UIADD3 UR33, UR33, 0x1aa28, URZ ;  /* 0x0001aa2821217890 */ /* 0x000fc8000fffe03f */
[----:B------:R-:W-:-:S09]  /*8740*/  UPRMT UR33, URZ, 0x654, UR33 ;  /* 0x000006543f217896 */ /* 0x000fd20008000021 */
[----:B------:R-:W-:Y:S01]  /*8750*/  SYNCS.ARRIVE.TRANS64.RED.A1T0 RZ, [UR33], RZ ;  /* 0x000000ffffff79a7 */ /* 0x000fe20008100421 */
[----:B------:R-:W-:Y:S05]  /*8760*/  @P1 BRA `(.L_x_52) ;  /* 0x0000000000041947 */ /* 0x000fea0003800000 */
[----:B------:R-:W-:Y:S01]  /*8770*/  BPT.TRAP 0x1 ;  /* 0x000000040000795c */ /* 0x000fe20000300000 */
.L_x_52:
[----:B------:R-:W1:Y:S01]  /*8780*/  SHFL.BFLY PT, R0, R3, 0x1, 0x1f ;  /* 0x0c201f0003007f89 */ /* 0x000e6200000e0000 */
[----:B------:R-:W-:Y:S01]  /*8790*/  BSSY B0, `(.L_x_53) ;  /* 0x0000023000007945 */ /* 0x000fe20003800000 */
[----:B------:R-:W-:Y:S02]  /*87a0*/  IMAD.MOV.U32 R10, RZ, RZ, 0x3f800000 ;  /* 0x3f800000ff0a7424 */ /* 0x000fe400078e00ff */
[----:B------:R-:W2:Y:S01]  /*87b0*/  SHFL.BFLY PT, R7, R6, 0x1, 0x1f ;  /* 0x0c201f0006077f89 */ /* 0x000ea200000e0000 */
[----:B------:R-:W-:Y:S02]  /*87c0*/  IMAD.MOV.U32 R11, RZ, RZ, 0x7f800000 ;  /* 0x7f800000ff0b7424 */ /* 0x000fe400078e00ff */
[----:B-1----:R-:W-:Y:S01]  /*87d0*/  FADD R0, R0, R3 ;  /* 0x0000000300007221 */ /* 0x002fe20000000000 */
[----:B--2---:R-:W-:-:S04]  /*87e0*/  FADD R15, R7, R6 ;  /* 0x00000006070f7221 */ /* 0x004fc80000000000 */
[----:B------:R-:W1:Y:S01]  /*87f0*/  SHFL.BFLY PT, R9, R0, 0x2, 0x1f ;  /* 0x0c401f0000097f89 */ /* 0x000e6200000e0000 */
[----:B------:R-:W-:-:S03]  /*8800*/  MOV R7, 0x3f800000 ;  /* 0x3f80000000077802 */ /* 0x000fc60000000f00 */
[----:B------:R-:W2:Y:S01]  /*8810*/  SHFL.BFLY PT, R20, R15, 0x2, 0x1f ;  /* 0x0c401f000f147f89 */ /* 0x000ea200000e0000 */
[C---:B-1----:R-:W-:Y:S01]  /*8820*/  FSETP.NE.AND P0, PT, R0.reuse, -R9, PT ;  /* 0x800000090000720b */ /* 0x042fe20003f05000 */
[----:B------:R-:W-:Y:S01]  /*8830*/  FADD R3, R0, R9 ;  /* 0x0000000900037221 */ /* 0x000fe20000000000 */
[----:B------:R-:W-:Y:S01]  /*8840*/  MOV R9, 0x7f800000 ;  /* 0x7f80000000097802 */ /* 0x000fe20000000f00 */
[----:B--2---:R-:W-:-:S10]  /*8850*/  FADD R8, R15, R20 ;  /* 0x000000140f087221 */ /* 0x004fd40000000000 */
[----:B------:R-:W-:Y:S05]  /*8860*/  @!P0 BRA `(.L_x_54) ;  /* 0x0000000000548947 */ /* 0x000fea0003800000 */
[----:B------:R-:W-:Y:S01]  /*8870*/  IADD3 R0, R3, 0x1800000, RZ ;  /* 0x0180000003007810 */ /* 0x000fe20007ffe0ff */
[----:B------:R-:W-:Y:S03]  /*8880*/  BSSY B1, `(.L_x_55) ;  /* 0x000000c000017945 */ /* 0x000fe60003800000 */
[----:B------:R-:W-:-:S04]  /*8890*/  LOP3.LUT R0, R0, 0x7f800000, RZ, 0xc0, !PT ;  /* 0x7f80000000007812 */ /* 0x000fc800078ec0ff */
[----:B------:R-:W-:-:S13]  /*88a0*/  ISETP.GT.U32.AND P0, PT, R0, 0x1ffffff, PT ;  /* 0x01ffffff0000780c */ /* 0x000fda0003f04070 */
[----:B------:R-:W-:Y:S05]  /*88b0*/  @P0 BRA `(.L_x_56) ;  /* 0x0000000000100947 */ /* 0x000fea0003800000 */
[----:B------:R-:W-:-:S07]  /*88c0*/  MOV R14, 0x88e0 ;  /* 0x000088e0000e7802 */ /* 0x000fce0000000f00 */
[----:B------:R-:W-:Y:S05]  /*88d0*/  CALL.REL.NOINC `($__internal_0_$__cuda_sm20_rcp_rn_f32_slowpath) ;  /* 0x0000004800447944 */ /* 0x000fea0003c00000 */
[----:B------:R-:W-:Y:S01]  /*88e0*/  IMAD.MOV.U32 R7, RZ, RZ, R0 ;  /* 0x000000ffff077224 */ /* 0x000fe200078e0000 */
[----:B------:R-:W-:Y:S06]  /*88f0*/  BRA `(.L_x_57) ;  /* 0x0000000000107947 */ /* 0x000fec0003800000 */
.L_x_56:
[----:B------:R-:W1:Y:S02]  /*8900*/  MUFU.RCP R0, R3 ;  /* 0x0000000300007308 */ /* 0x000e640000001000 */
[----:B-1----:R-:W-:-:S04]  /*8910*/  FFMA R6, R3, R0, -1 ;  /* 0xbf80000003067423 */ /* 0x002fc80000000000 */
[----:B------:R-:W-:-:S04]  /*8920*/  FADD.FTZ R7, -R6, -RZ ;  /* 0x800000ff06077221 */ /* 0x000fc80000010100 */
[----:B------:R-:W-:-:S07]  /*8930*/  FFMA R7, R0, R7, R0 ;  /* 0x0000000700077223 */ /* 0x000fce0000000000 */
.L_x_57:
[----:B------:R-:W-:Y:S05]  /*8940*/  BSYNC B1 ;  /* 0x0000000000017941 */ /* 0x000fea0003800000 */
.L_x_55:
[----:B------:R-:W-:Y:S01]  /*8950*/  FSETP.GEU.AND P0, PT, |R3|, 1.175494350822287508e-38, PT ;  /* 0x008000000300780b */ /* 0x000fe20003f0e200 */
[----:B------:R-:W-:-:S12]  /*8960*/  ULDC UR4, c[0x0][0x600] ;  /* 0x0001800000047ab9 */ /* 0x000fd80000000800 */
[----:B------:R-:W-:-:S04]  /*8970*/  @!P0 FMUL R3, R3, 16777216 ;  /* 0x4b80000003038820 */ /* 0x000fc80000400000 */
[----:B------:R-:W1:Y:S02]  /*8980*/  MUFU.LG2 R0, R3 ;  /* 0x0000000300007308 */ /* 0x000e640000000c00 */
[----:B-1----:R-:W-:-:S04]  /*8990*/  @!P0 FADD R0, R0, -24 ;  /* 0xc1c0000000008421 */ /* 0x002fc80000000000 */
[----:B------:R-:W-:-:S04]  /*89a0*/  FMUL R11, R0, 0.69314718246459960938 ;  /* 0x3f317218000b7820 */ /* 0x000fc80000400000 */
[----:B------:R-:W-:-:S07]  /*89b0*/  FFMA R11, R4, UR4, R11 ;  /* 0x00000004040b7c23 */ /* 0x000fce000800000b */
.L_x_54:
[----:B------:R-:W-:Y:S05]  /*89c0*/  BSYNC B0 ;  /* 0x0000000000007941 */ /* 0x000fea0003800000 */
.L_x_53:
[----:B------:R-:W-:Y:S01]  /*89d0*/  FSETP.NE.AND P0, PT, R15, -R20, PT ;  /* 0x800000140f00720b */ /* 0x000fe20003f05000 */
[----:B------:R-:W-:Y:S01]  /*89e0*/  ULDC UR4, c[0x0][0x608] ;  /* 0x0001820000047ab9 */ /* 0x000fe20000000800 */
[----:B------:R-:W-:Y:S01]  /*89f0*/  BSSY B0, `(.L_x_58) ;  /* 0x0000035000007945 */ /* 0x000fe20003800000 */
[----:B------:R-:W-:-:S04]  /*8a00*/  FMUL R7, R7, UR4 ;  /* 0x0000000407077c20 */ /* 0x000fc80008400000 */
        /* <DEDUP_REMOVED lines=28> */
[----:B------:R-:W-:Y:S06]  /*8bd0*/  @!P0 BRA `(.L_x_59) ;  /* 0x0000000000588947 */ /* 0x000fec0003800000 */
[----:B------:R-:W-:Y:S01]  /*8be0*/  IADD3 R0, R8, 0x1800000, RZ ;  /* 0x0180000008007810 */ /* 0x000fe20007ffe0ff */
[----:B------:R-:W-:Y:S03]  /*8bf0*/  BSSY B1, `(.L_x_60) ;  /* 0x000000d000017945 */ /* 0x000fe60003800000 */
[----:B------:R-:W-:-:S04]  /*8c00*/  LOP3.LUT R0, R0, 0x7f800000, RZ, 0xc0, !PT ;  /* 0x7f80000000007812 */ /* 0x000fc800078ec0ff */
[----:B------:R-:W-:-:S13]  /*8c10*/  ISETP.GT.U32.AND P0, PT, R0, 0x1ffffff, PT ;  /* 0x01ffffff0000780c */ /* 0x000fda0003f04070 */
[----:B------:R-:W-:Y:S05]  /*8c20*/  @P0 BRA `(.L_x_61) ;  /* 0x0000000000140947 */ /* 0x000fea0003800000 */
[----:B------:R-:W-:Y:S01]  /*8c30*/  IMAD.MOV.U32 R3, RZ, RZ, R8 ;  /* 0x000000ffff037224 */ /* 0x000fe200078e0008 */
[----:B------:R-:W-:-:S07]  /*8c40*/  MOV R14, 0x8c60 ;  /* 0x00008c60000e7802 */ /* 0x000fce0000000f00 */
[----:B------:R-:W-:Y:S05]  /*8c50*/  CALL.REL.NOINC `($__internal_0_$__cuda_sm20_rcp_rn_f32_slowpath) ;  /* 0x0000004400647944 */ /* 0x000fea0003c00000 */
[----:B------:R-:W-:Y:S01]  /*8c60*/  MOV R10, R0 ;  /* 0x00000000000a7202 */ /* 0x000fe20000000f00 */
[----:B------:R-:W-:Y:S06]  /*8c70*/  BRA `(.L_x_62) ;  /* 0x0000000000107947 */ /* 0x000fec0003800000 */
.L_x_61:
[----:B------:R-:W1:Y:S02]  /*8c80*/  MUFU.RCP R3, R8 ;  /* 0x0000000800037308 */ /* 0x000e640000001000 */
[----:B-1----:R-:W-:-:S04]  /*8c90*/  FFMA R0, R8, R3, -1 ;  /* 0xbf80000008007423 */ /* 0x002fc80000000003 */
[----:B------:R-:W-:-:S04]  /*8ca0*/  FADD.FTZ R0, -R0, -RZ ;  /* 0x800000ff00007221 */ /* 0x000fc80000010100 */
[----:B------:R-:W-:-:S07]  /*8cb0*/  FFMA R10, R3, R0, R3 ;  /* 0x00000000030a7223 */ /* 0x000fce0000000003 */
.L_x_62:
[----:B------:R-:W-:Y:S05]  /*8cc0*/  BSYNC B1 ;  /* 0x0000000000017941 */ /* 0x000fea0003800000 */
.L_x_60:
[----:B------:R-:W-:Y:S01]  /*8cd0*/  FSETP.GEU.AND P0, PT, |R8|, 1.175494350822287508e-38, PT ;  /* 0x008000000800780b */ /* 0x000fe20003f0e200 */
[----:B------:R-:W-:-:S12]  /*8ce0*/  ULDC UR4, c[0x0][0x600] ;  /* 0x0001800000047ab9 */ /* 0x000fd80000000800 */
[----:B------:R-:W-:-:S04]  /*8cf0*/  @!P0 FMUL R8, R8, 16777216 ;  /* 0x4b80000008088820 */ /* 0x000fc80000400000 */
[----:B------:R-:W1:Y:S02]  /*8d00*/  MUFU.LG2 R0, R8 ;  /* 0x0000000800007308 */ /* 0x000e640000000c00 */
[----:B-1----:R-:W-:-:S04]  /*8d10*/  @!P0 FADD R0, R0, -24 ;  /* 0xc1c0000000008421 */ /* 0x002fc80000000000 */
[----:B------:R-:W-:-:S04]  /*8d20*/  FMUL R0, R0, 0.69314718246459960938 ;  /* 0x3f31721800007820 */ /* 0x000fc80000400000 */
[----:B------:R-:W-:-:S07]  /*8d30*/  FFMA R9, R5, UR4, R0 ;  /* 0x0000000405097c23 */ /* 0x000fce0008000000 */
.L_x_59:
[----:B------:R-:W-:Y:S05]  /*8d40*/  BSYNC B0 ;  /* 0x0000000000007941 */ /* 0x000fea0003800000 */
.L_x_58:
[----:B------:R-:W-:Y:S01]  /*8d50*/  SHF.L.U32 R0, R23, 0x1f, RZ ;  /* 0x0000001f17007819 */ /* 0x000fe200000006ff */
[----:B------:R-:W-:Y:S01]  /*8d60*/  UISETP.NE.AND UP0, UPT, UR49, 0x1, UPT ;  /* 0x000000013100788c */ /* 0x000fe2000bf05270 */
[----:B------:R-:W-:Y:S01]  /*8d70*/  LOP3.LUT P0, R24, R2, 0x3, RZ, 0xc0, !PT ;  /* 0x0000000302187812 */ /* 0x000fe2000780c0ff */
[----:B------:R-:W-:Y:S01]  /*8d80*/  UISETP.NE.AND UP1, UPT, UR49, 0x2, UPT ;  /* 0x000000023100788c */ /* 0x000fe2000bf25270 */
[----:B------:R-:W1:Y:S01]  /*8d90*/  SYNCS.PHASECHK.TRANS64.TRYWAIT P1, [UR32+0x8], R0 ;  /* 0x00000800ff0075a7 */ /* 0x000e620008020160 */
[----:B------:R-:W-:Y:S02]  /*8da0*/  ULDC UR4, c[0x0][0x608] ;  /* 0x0001820000047ab9 */ /* 0x000fe40000000800 */
[----:B------:R-:W-:-:S04]  /*8db0*/  FMUL R10, R10, UR4 ;  /* 0x000000040a0a7c20 */ /* 0x000fc80008400000 */
[-C--:B------:R-:W-:Y:S01]  /*8dc0*/  FMUL R106, R106, R10.reuse ;  /* 0x0000000a6a6a7220 */ /* 0x080fe20000400000 */
[----:B------:R-:W-:Y:S01]  /*8dd0*/  @!UP0 ULOP3.LUT UP2, URZ, UR44, 0x2, URZ, 0xc0, !UPT ;  /* 0x000000022c3f8892 */ /* 0x000fe2000f84c03f */
[-C--:B------:R-:W-:Y:S01]  /*8de0*/  FMUL R107, R107, R10.reuse ;  /* 0x0000000a6b6b7220 */ /* 0x080fe20000400000 */
[----:B------:R-:W-:Y:S01]  /*8df0*/  @!UP0 ULOP3.LUT UR44, UR44, 0x1, URZ, 0xc0, !UPT ;  /* 0x000000012c2c8892 */ /* 0x000fe2000f8ec03f */
[-C--:B------:R-:W-:Y:S01]  /*8e00*/  FMUL R110, R110, R10.reuse ;  /* 0x0000000a6e6e7220 */ /* 0x080fe20000400000 */
[----:B------:R-:W-:Y:S01]  /*8e10*/  @!UP0 USEL UR4, URZ, 0x1, UP2 ;  /* 0x000000013f048887 */ /* 0x000fe20009000000 */
[-C--:B------:R-:W-:Y:S01]  /*8e20*/  FMUL R111, R111, R10.reuse ;  /* 0x0000000a6f6f7220 */ /* 0x080fe20000400000 */
[----:B------:R-:W-:Y:S01]  /*8e30*/  @!UP1 UIADD3 UR5, UR44, 0x1, URZ ;  /* 0x000000012c059890 */ /* 0x000fe2000fffe03f */
[-C--:B------:R-:W-:Y:S01]  /*8e40*/  FMUL R98, R98, R10.reuse ;  /* 0x0000000a62627220 */ /* 0x080fe20000400000 */
[----:B------:R-:W-:Y:S01]  /*8e50*/  @!UP0 ULOP3.LUT UR43, UR43, UR4, URZ, 0x3c, !UPT ;  /* 0x000000042b2b8292 */ /* 0x000fe2000f8e3c3f */
[-C--:B------:R-:W-:Y:S01]  /*8e60*/  FMUL R99, R99, R10.reuse ;  /* 0x0000000a63637220 */ /* 0x080fe20000400000 */
[----:B------:R-:W-:Y:S01]  /*8e70*/  @!UP1 UISETP.GT.U32.AND UP2, UPT, UR5, 0x1, UPT ;  /* 0x000000010500988c */ /* 0x000fe2000bf44070 */
[-C--:B------:R-:W-:Y:S01]  /*8e80*/  FMUL R102, R102, R10.reuse ;  /* 0x0000000a66667220 */ /* 0x080fe20000400000 */
[----:B------:R-:W-:Y:S01]  /*8e90*/  @!UP1 ULOP3.LUT UR44, UR44, 0x1, URZ, 0xc, !UPT ;  /* 0x000000012c2c9892 */ /* 0x000fe2000f8e0c3f */
[-C--:B------:R-:W-:Y:S01]  /*8ea0*/  FMUL R103, R103, R10.reuse ;  /* 0x0000000a67677220 */ /* 0x080fe20000400000 */
[----:B------:R-:W-:Y:S01]  /*8eb0*/  @!UP1 USEL UR4, URZ, 0x1, !UP2 ;  /* 0x000000013f049887 */ /* 0x000fe2000d000000 */
[-C--:B------:R-:W-:Y:S01]  /*8ec0*/  FMUL R90, R90, R10.reuse ;  /* 0x0000000a5a5a7220 */ /* 0x080fe20000400000 */
[-C--:B------:R-:W-:Y:S01]  /*8ed0*/  FMUL R91, R91, R10.reuse ;  /* 0x0000000a5b5b7220 */ /* 0x080fe20000400000 */
[-C--:B------:R-:W-:Y:S01]  /*8ee0*/  FMUL R27, R94, R10.reuse ;  /* 0x0000000a5e1b7220 */ /* 0x080fe20000400000 */
[----:B------:R-:W-:Y:S01]  /*8ef0*/  @!UP1 ULOP3.LUT UR43, UR43, UR4, URZ, 0x3c, !UPT ;  /* 0x000000042b2b9292 */ /* 0x000fe2000f8e3c3f */
[-C--:B------:R-:W-:Y:S01]  /*8f00*/  FMUL R95, R95, R10.reuse ;  /* 0x0000000a5f5f7220 */ /* 0x080fe20000400000 */
[-C--:B------:R-:W-:Y:S01]  /*8f10*/  FMUL R29, R82, R10.reuse ;  /* 0x0000000a521d7220 */ /* 0x080fe20000400000 */
[-C--:B------:R-:W-:Y:S01]  /*8f20*/  FMUL R28, R83, R10.reuse ;  /* 0x0000000a531c7220 */ /* 0x080fe20000400000 */
[-C--:B------:R-:W-:Y:S01]  /*8f30*/  FMUL R31, R86, R10.reuse ;  /* 0x0000000a561f7220 */ /* 0x080fe20000400000 */
[----:B------:R-:W-:Y:S01]  /*8f40*/  FMUL R30, R87, R10 ;  /* 0x0000000a571e7220 */ /* 0x000fe20000400000 */
[----:B-1----:R-:W-:Y:S06]  /*8f50*/  @!P1 BRA `(.L_x_63) ;  /* 0x0000003c00ac9947 */ /* 0x002fec0003800000 */
.L_x_138:
[----:B------:R-:W-:Y:S04]  /*8f60*/  BSSY B0, `(.L_x_64) ;  /* 0x000001b000007945 */ /* 0x000fe80003800000 */
[----:B------:R-:W-:Y:S05]  /*8f70*/  @P0 BRA `(.L_x_65) ;  /* 0x0000000000640947 */ /* 0x000fea0003800000 */
[----:B------:R-:W2:Y:S01]  /*8f80*/  LDC R4, c[0x0][0xa10] ;  /* 0x00028400ff047b82 */ /* 0x000ea20000000800 */
[----:B-1----:R-:W-:Y:S01]  /*8f90*/  LOP3.LUT R0, R2, 0x60, RZ, 0xc0, !PT ;  /* 0x0000006002007812 */ /* 0x002fe200078ec0ff */
[----:B------:R-:W-:Y:S01]  /*8fa0*/  IMAD R5, RZ, RZ, -UR41 ;  /* 0x80000029ff057e24 */ /* 0x000fe2000f8e02ff */
[----:B------:R-:W-:Y:S01]  /*8fb0*/  SHF.R.U32.HI R3, RZ, 0x2, R2 ;  /* 0x00000002ff037819 */ /* 0x000fe20000011602 */
[----:B------:R-:W-:Y:S01]  /*8fc0*/  USHF.L.U32 UR4, UR40, 0x6, URZ ;  /* 0x0000000628047899 */ /* 0x000fe2000800063f */
[----:B------:R-:W-:Y:S02]  /*8fd0*/  SHF.R.U32.HI R0, RZ, 0x5, R0 ;  /* 0x00000005ff007819 */ /* 0x000fe40000011600 */
[----:B------:R-:W-:Y:S01]  /*8fe0*/  LOP3.LUT R3, R3, 0x7, RZ, 0xc0, !PT ;  /* 0x0000000703037812 */ /* 0x000fe200078ec0ff */
[----:B------:R-:W1:Y:S01]  /*8ff0*/  LDC.64 R6, c[0x0][0x688] ;  /* 0x0001a200ff067b82 */ /* 0x000e620000000a00 */
[----:B------:R-:W-:-:S04]  /*9000*/  SHF.L.U32 R0, R0, 0x4, RZ ;  /* 0x0000000400007819 */ /* 0x000fc800000006ff */
[----:B------:R-:W-:Y:S01]  /*9010*/  LOP3.LUT R3, R0, 0xfffffff0, R3, 0xe2, !PT ;  /* 0xfffffff000037812 */ /* 0x000fe200078ee203 */
[----:B--2---:R-:W-:-:S04]  /*9020*/  IMAD R5, R4, R5, UR42 ;  /* 0x0000002a04057e24 */ /* 0x004fc8000f8e0205 */
[----:B-1----:R-:W-:Y:S02]  /*9030*/  IMAD R0, R5, R6, UR4 ;  /* 0x0000000405007e24 */ /* 0x002fe4000f8e0206 */
[----:B------:R-:W-:Y:S01]  /*9040*/  VIADD R5, R3, UR4 ;  /* 0x0000000403057c36 */ /* 0x000fe20008000000 */
[----:B------:R-:W-:Y:S01]  /*9050*/  ULDC UR4, c[0x0][0x288] ;  /* 0x0000a20000047ab9 */ /* 0x000fe20000000800 */
[----:B------:R-:W-:-:S03]  /*9060*/  IMAD R0, R7, UR36, R0 ;  /* 0x0000002407007c24 */ /* 0x000fc6000f8e0200 */
[----:B------:R-:W-:Y:S02]  /*9070*/  IADD3 R4, R5, 0x8, RZ ;  /* 0x0000000805047810 */ /* 0x000fe40007ffe0ff */
[----:B------:R-:W-:Y:S02]  /*9080*/  IADD3 R3, P2, R3, R0, RZ ;  /* 0x0000000003037210 */ /* 0x000fe40007f5e0ff */
[----:B------:R-:W-:Y:S02]  /*9090*/  ISETP.GE.U32.AND P0, PT, R5, UR4, PT ;  /* 0x0000000405007c0c */ /* 0x000fe4000bf06070 */
[----:B------:R-:W-:Y:S01]  /*90a0*/  ISETP.GE.U32.AND P1, PT, R4, UR4, PT ;  /* 0x0000000404007c0c */ /* 0x000fe2000bf26070 */
[----:B------:R-:W-:Y:S01]  /*90b0*/  ULDC.64 UR4, c[0x0][0x680] ;  /* 0x0001a00000047ab9 */ /* 0x000fe20000000a00 */
[----:B------:R-:W-:Y:S02]  /*90c0*/  LEA.HI.X.SX32 R0, R0, RZ, 0x1, P2 ;  /* 0x000000ff00007211 */ /* 0x000fe400010f0eff */
[----:B------:R-:W-:-:S04]  /*90d0*/  LEA R4, P2, R3, UR4, 0x2 ;  /* 0x0000000403047c11 */ /* 0x000fc8000f8410ff */
[----:B------:R-:W-:-:S05]  /*90e0*/  LEA.HI.X R5, R3, UR5, R0, 0x2, P2 ;  /* 0x0000000503057c11 */ /* 0x000fca00090f1400 */
[----:B------:R2:W-:Y:S04]  /*90f0*/  @!P0 STG.E desc[UR52][R4.64], R11 ;  /* 0x0000000b04008986 */ /* 0x0005e8000c101934 */
[----:B------:R2:W-:Y:S02]  /*9100*/  @!P1 STG.E desc[UR52][R4.64+0x20], R9 ;  /* 0x0000200904009986 */ /* 0x0005e4000c101934 */
.L_x_65:
[----:B------:R-:W-:Y:S05]  /*9110*/  BSYNC B0 ;  /* 0x0000000000007941 */ /* 0x000fea0003800000 */
.L_x_64:
[----:B------:R-:W-:Y:S01]  /*9120*/  ULDC.64 UR4, c[0x0][0x730] ;  /* 0x0001cc0000047ab9 */ /* 0x000fe20000000a00 */
[-C--:B------:R-:W-:Y:S01]  /*9130*/  FMUL R33, R74, R10.reuse ;  /* 0x0000000a4a217220 */ /* 0x080fe20000400000 */
[----:B------:R-:W-:Y:S01]  /*9140*/  ISETP.NE.U32.AND P0, PT, RZ, UR4, PT ;  /* 0x00000004ff007c0c */ /* 0x000fe2000bf05070 */
[-C--:B------:R-:W-:Y:S01]  /*9150*/  FMUL R32, R75, R10.reuse ;  /* 0x0000000a4b207220 */ /* 0x080fe20000400000 */
[-C--:B------:R-:W-:Y:S01]  /*9160*/  FMUL R35, R78, R10.reuse ;  /* 0x0000000a4e237220 */ /* 0x080fe20000400000 */
[-C--:B------:R-:W-:Y:S01]  /*9170*/  FMUL R34, R79, R10.reuse ;  /* 0x0000000a4f227220 */ /* 0x080fe20000400000 */
[----:B------:R-:W-:Y:S01]  /*9180*/  ISETP.NE.AND.EX P0, PT, RZ, UR5, PT, P0 ;  /* 0x00000005ff007c0c */ /* 0x000fe2000bf05300 */
[-C--:B------:R-:W-:Y:S01]  /*9190*/  FMUL R37, R66, R10.reuse ;  /* 0x0000000a42257220 */ /* 0x080fe20000400000 */
[-C--:B------:R-:W-:Y:S01]  /*91a0*/  FMUL R36, R67, R10.reuse ;  /* 0x0000000a43247220 */ /* 0x080fe20000400000 */
[-C--:B------:R-:W-:Y:S01]  /*91b0*/  FMUL R39, R70, R10.reuse ;  /* 0x0000000a46277220 */ /* 0x080fe20000400000 */
[-C--:B------:R-:W-:Y:S01]  /*91c0*/  FMUL R38, R71, R10.reuse ;  /* 0x0000000a47267220 */ /* 0x080fe20000400000 */
[-C--:B------:R-:W-:Y:S01]  /*91d0*/  FMUL R41, R58, R10.reuse ;  /* 0x0000000a3a297220 */ /* 0x080fe20000400000 */
[-C--:B------:R-:W-:Y:S01]  /*91e0*/  FMUL R40, R59, R10.reuse ;  /* 0x0000000a3b287220 */ /* 0x080fe20000400000 */
[-C--:B------:R-:W-:Y:S01]  /*91f0*/  FMUL R43, R62, R10.reuse ;  /* 0x0000000a3e2b7220 */ /* 0x080fe20000400000 */
[----:B------:R-:W-:-:S05]  /*9200*/  FMUL R42, R63, R10 ;  /* 0x0000000a3f2a7220 */ /* 0x000fca0000400000 */
[----:B------:R-:W-:Y:S05]  /*9210*/  @P0 BRA `(.L_x_66) ;  /* 0x0000000000240947 */ /* 0x000fea0003800000 */
[----:B------:R-:W-:Y:S02]  /*9220*/  ULDC.64 UR4, c[0x0][0x728] ;  /* 0x0001ca0000047ab9 */ /* 0x000fe40000000a00 */
[----:B------:R-:W-:-:S04]  /*9230*/  ISETP.NE.U32.AND P0, PT, RZ, UR4, PT ;  /* 0x00000004ff007c0c */ /* 0x000fc8000bf05070 */
[----:B------:R-:W-:-:S13]  /*9240*/  ISETP.NE.AND.EX P0, PT, RZ, UR5, PT, P0 ;  /* 0x00000005ff007c0c */ /* 0x000fda000bf05300 */
[----:B------:R-:W-:Y:S05]  /*9250*/  @!P0 BRA `(.L_x_67) ;  /* 0x00000000000c8947 */ /* 0x000fea0003800000 */
[----:B--2---:R-:W2:Y:S02]  /*9260*/  LDC.64 R4, c[0x0][0x728] ;  /* 0x0001ca00ff047b82 */ /* 0x004ea40000000a00 */
[----:B--2---:R3:W5:Y:S01]  /*9270*/  LDG.E R19, desc[UR52][R4.64] ;  /* 0x0000003404137981 */ /* 0x004762000c1e1900 */
[----:B------:R-:W-:Y:S05]  /*9280*/  BRA `(.L_x_66) ;  /* 0x0000000000087947 */ /* 0x000fea0003800000 */
.L_x_67:
[----:B------:R-:W-:Y:S02]  /*9290*/  ULDC UR4, c[0x0][0x720] ;  /* 0x0001c80000047ab9 */ /* 0x000fe40000000800 */
[----:B------:R-:W-:-:S07]  /*92a0*/  IMAD.U32 R19, RZ, RZ, UR4 ;  /* 0x00000004ff137e24 */ /* 0x000fce000f8e00ff */
.L_x_66:
[----:B-1----:R-:W-:-:S04]  /*92b0*/  MOV R0, RZ ;  /* 0x000000ff00007202 */ /* 0x002fc80000000f00 */
[----:B------:R-:W-:-:S13]  /*92c0*/  LOP3.LUT P0, RZ, R0, 0x9f, RZ, 0xc0, !PT ;  /* 0x0000009f00ff7812 */ /* 0x000fda000780c0ff */
[----:B------:R-:W-:Y:S05]  /*92d0*/  @!P0 BRA `(.L_x_68) ;  /* 0x0000000000408947 */ /* 0x000fea0003800000 */
[----:B------:R-:W-:Y:S01]  /*92e0*/  MOV R0, 0x0 ;  /* 0x0000000000007802 */ /* 0x000fe20000000f00 */
[----:B------:R-:W-:Y:S01]  /*92f0*/  ULDC.64 UR4, c[0x4][0x70] ;  /* 0x01001c0000047ab9 */ /* 0x000fe20000000a00 */
[----:B------:R-:W-:Y:S01]  /*9300*/  ULDC.64 UR6, c[0x4][0x8] ;  /* 0x0100020000067ab9 */ /* 0x000fe20000000a00 */
[----:B--23--:R-:W-:Y:S01]  /*9310*/  MOV R4, UR4 ;  /* 0x0000000400047c02 */ /* 0x00cfe20008000f00 */
[----:B------:R1:W2:Y:S01]  /*9320*/  LDC.64 R14, c[0x4][R0] ;  /* 0x01000000000e7b82 */ /* 0x0002a20000000a00 */
[----:B------:R-:W-:Y:S01]  /*9330*/  IMAD.U32 R5, RZ, RZ, UR5 ;  /* 0x00000005ff057e24 */ /* 0x000fe2000f8e00ff */
[----:B------:R-:W-:Y:S01]  /*9340*/  ULDC.64 UR4, c[0x4][0x78] ;  /* 0x01001e0000047ab9 */ /* 0x000fe20000000a00 */
[----:B------:R-:W-:Y:S01]  /*9350*/  MOV R10, UR6 ;  /* 0x00000006000a7c02 */ /* 0x000fe20008000f00 */
[----:B------:R-:W-:Y:S01]  /*9360*/  IMAD.U32 R7, RZ, RZ, UR5 ;  /* 0x00000005ff077e24 */ /* 0x000fe2000f8e00ff */
[----:B------:R-:W-:Y:S01]  /*9370*/  MOV R6, UR4 ;  /* 0x0000000400067c02 */ /* 0x000fe20008000f00 */
[----:B------:R-:W-:Y:S01]  /*9380*/  IMAD.U32 R11, RZ, RZ, UR7 ;  /* 0x00000007ff0b7e24 */ /* 0x000fe2000f8e00ff */
[----:B------:R-:W-:Y:S01]  /*9390*/  MOV R8, 0x70 ;  /* 0x0000007000087802 */ /* 0x000fe20000000f00 */
[----:B------:R-:W-:Y:S01]  /*93a0*/  IMAD.MOV.U32 R12, RZ, RZ, 0x1 ;  /* 0x00000001ff0c7424 */ /* 0x000fe200078e00ff */
[----:B-1----:R-:W-:-:S07]  /*93b0*/  MOV R13, RZ ;  /* 0x000000ff000d7202 */ /* 0x002fce0000000f00 */
[----:B------:R-:W-:-:S07]  /*93c0*/  LEPC R20, `(.L_x_68) ;  /* 0x000000001014794e */ /* 0x000fce0000000000 */
[----:B--2--5:R-:W-:Y:S05]  /*93d0*/  CALL.ABS.NOINC R14 ;  /* 0x000000000e007343 */ /* 0x024fea0003c00000 */
.L_x_68:
[----:B------:R-:W-:Y:S01]  /*93e0*/  MOV R0, UR49 ;  /* 0x0000003100007c02 */ /* 0x000fe20008000f00 */
[----:B------:R-:W-:-:S04]  /*93f0*/  IMAD.U32 R25, RZ, RZ, UR37 ;  /* 0x00000025ff197e24 */ /* 0x000fc8000f8e00ff */
[----:B------:R-:W-:-:S04]  /*9400*/  IMAD R25, R0, 0x1100, R25 ;  /* 0x0000110000197824 */ /* 0x000fc800078e0219 */
[----:B------:R-:W-:-:S05]  /*9410*/  VIADD R26, R25, 0x17700 ;  /* 0x00017700191a7836 */ /* 0x000fca0000000000 */
        /* <DEDUP_REMOVED lines=18> */
.L_x_69:
[C---:B------:R-:W-:Y:S01]  /*9540*/  SHF.L.U32 R0, R2.reuse, 0x3, RZ ;  /* 0x0000000302007819 */ /* 0x040fe200000006ff */
[----:B------:R-:W-:Y:S01]  /*9550*/  ULDC.64 UR4, c[0x0][0x730] ;  /* 0x0001cc0000047ab9 */ /* 0x000fe20000000a00 */
[----:B--23--:R-:W-:Y:S01]  /*9560*/  IMAD.SHL.U32 R4, R2, 0x10, RZ ;  /* 0x0000001002047824 */ /* 0x00cfe200078e00ff */
[----:B------:R-:W-:Y:S01]  /*9570*/  ISETP.NE.U32.AND P0, PT, RZ, UR4, PT ;  /* 0x00000004ff007c0c */ /* 0x000fe2000bf05070 */
[----:B------:R-:W-:Y:S01]  /*9580*/  ULDC UR4, c[0x0][0x720] ;  /* 0x0001c80000047ab9 */ /* 0x000fe20000000800 */
[----:B------:R-:W-:Y:S02]  /*9590*/  LOP3.LUT R3, R0, 0x300, RZ, 0xc0, !PT ;  /* 0x0000030000037812 */ /* 0x000fe400078ec0ff */
[----:B------:R-:W-:Y:S02]  /*95a0*/  LOP3.LUT R0, R2, 0x7f, RZ, 0xc0, !PT ;  /* 0x0000007f02007812 */ /* 0x000fe400078ec0ff */
[----:B------:R-:W-:Y:S02]  /*95b0*/  SHF.R.U32.HI R6, RZ, 0x1, R2 ;  /* 0x00000001ff067819 */ /* 0x000fe40000011602 */
[----:B------:R-:W-:Y:S01]  /*95c0*/  LOP3.LUT R5, R4, 0x40, RZ, 0xc0, !PT ;  /* 0x0000004004057812 */ /* 0x000fe200078ec0ff */
[----:B------:R-:W-:Y:S01]  /*95d0*/  VIADD R0, R0, 0x1f ;  /* 0x0000001f00007836 */ /* 0x000fe20000000000 */
[----:B------:R-:W-:-:S02]  /*95e0*/  ISETP.NE.AND.EX P0, PT, RZ, UR5, PT, P0 ;  /* 0x00000005ff007c0c */ /* 0x000fc4000bf05300 */
[----:B------:R-:W-:Y:S01]  /*95f0*/  LOP3.LUT R5, R5, 0x8, R6, 0xf8, !PT ;  /* 0x0000000805057812 */ /* 0x000fe200078ef806 */
[----:B------:R-:W-:Y:S01]  /*9600*/  IMAD.SHL.U32 R6, R2, 0x2, RZ ;  /* 0x0000000202067824 */ /* 0x000fe200078e00ff */
[----:B-----5:R-:W-:Y:S02]  /*9610*/  FSEL R44, R19, UR4, !P0 ;  /* 0x00000004132c7c08 */ /* 0x020fe4000c000000 */
[----:B------:R-:W-:Y:S02]  /*9620*/  ISETP.GT.U32.AND P0, PT, R0, 0x3e, PT ;  /* 0x0000003e0000780c */ /* 0x000fe40003f04070 */
[----:B------:R-:W-:Y:S01]  /*9630*/  LEA R3, R24, R3, 0x4 ;  /* 0x0000000318037211 */ /* 0x000fe200078e20ff */
[-C--:B------:R-:W-:Y:S01]  /*9640*/  FMUL R7, R109, R44.reuse ;  /* 0x0000002c6d077220 */ /* 0x080fe20000400000 */
[----:B------:R-:W-:Y:S01]  /*9650*/  LOP3.LUT R5, R5, 0x8, R6, 0x78, !PT ;  /* 0x0000000805057812 */ /* 0x000fe200078e7806 */
[-C--:B------:R-:W-:Y:S01]  /*9660*/  FMUL R6, R108, R44.reuse ;  /* 0x0000002c6c067220 */ /* 0x080fe20000400000 */
[----:B------:R-:W-:Y:S01]  /*9670*/  LOP3.LUT R4, R4, 0x80, RZ, 0xc0, !PT ;  /* 0x0000008004047812 */ /* 0x000fe200078ec0ff */
[-C--:B------:R-:W-:Y:S01]  /*9680*/  FMUL R0, R107, R44.reuse ;  /* 0x0000002c6b007220 */ /* 0x080fe20000400000 */
[-C--:B------:R-:W-:Y:S01]  /*9690*/  FMUL R8, R110, R44.reuse ;  /* 0x0000002c6e087220 */ /* 0x080fe20000400000 */
[-C--:B------:R-:W-:Y:S01]  /*96a0*/  FMUL R9, R111, R44.reuse ;  /* 0x0000002c6f097220 */ /* 0x080fe20000400000 */
[----:B------:R-:W-:Y:S01]  /*96b0*/  IADD3 R10, R5, R3, R4 ;  /* 0x00000003050a7210 */ /* 0x000fe20007ffe004 */
[-C--:B------:R-:W-:Y:S01]  /*96c0*/  FMUL R4, R104, R44.reuse ;  /* 0x0000002c68047220 */ /* 0x080fe20000400000 */
[-C--:B------:R-:W-:Y:S01]  /*96d0*/  FMUL R3, R105, R44.reuse ;  /* 0x0000002c69037220 */ /* 0x080fe20000400000 */
[----:B------:R-:W-:Y:S01]  /*96e0*/  FMUL R5, R106, R44 ;  /* 0x0000002c6a057220 */ /* 0x000fe20000400000 */
[----:B------:R-:W-:Y:S01]  /*96f0*/  F2FP.BF16.F32.PACK_AB R6, R7, R6 ;  /* 0x000000060706723e */ /* 0x000fe200000010ff */
[----:B------:R-:W-:Y:S01]  /*9700*/  FMUL R11, R97, R44 ;  /* 0x0000002c610b7220 */ /* 0x000fe20000400000 */
[----:B------:R-:W-:Y:S01]  /*9710*/  LEA R26, R10, R26, 0x1 ;  /* 0x0000001a0a1a7211 */ /* 0x000fe200078e08ff */
        /* <DEDUP_REMOVED lines=48> */
[----:B------:R-:W-:Y:S01]  /*9a20*/  IMAD R10, R10, 0x2, R25 ;  /* 0x000000020a0a7824 */ /* 0x000fe200078e0219 */
[----:B------:R-:W-:-:S02]  /*9a30*/  F2FP.BF16.F32.PACK_AB R5, R0, R5 ;  /* 0x000000050005723e */ /* 0x000fc400000010ff */
[----:B------:R-:W-:Y:S01]  /*9a40*/  F2FP.BF16.F32.PACK_AB R7, R9, R8 ;  /* 0x000000080907723e */ /* 0x000fe200000010ff */
[----:B------:R-:W-:Y:S06]  /*9a50*/  @P0 BRA `(.L_x_70) ;  /* 0x0000000000040947 */ /* 0x000fec0003800000 */
[----:B------:R-:W-:-:S04]  /*9a60*/  DEPBAR.LE SB0, 0x1 ;  /* 0x000080400000791a */ /* 0x000fc80000000000 */
.L_x_70:
[----:B------:R-:W-:Y:S05]  /*9a70*/  WARPSYNC.ALL ;  /* 0x0000000000007948 */ /* 0x000fea0003800000 */
[----:B------:R-:W-:Y:S01]  /*9a80*/  BAR.SYNC.DEFER_BLOCKING 0x1, 0x80 ;  /* 0x0042000000007b1d */ /* 0x000fe20000010000 */
[----:B------:R-:W-:Y:S02]  /*9a90*/  F2FP.BF16.F32.PACK_AB R96, R11, R96 ;  /* 0x000000600b60723e */ /* 0x000fe400000010ff */
[----:B------:R-:W-:Y:S02]  /*9aa0*/  F2FP.BF16.F32.PACK_AB R97, R12, R13 ;  /* 0x0000000d0c61723e */ /* 0x000fe400000010ff */
[----:B------:R-:W-:Y:S01]  /*9ab0*/  F2FP.BF16.F32.PACK_AB R98, R101, R100 ;  /* 0x000000646562723e */ /* 0x000fe200000010ff */
[----:B------:R-:W-:Y:S01]  /*9ac0*/  BSSY B0, `(.L_x_71) ;  /* 0x0000017000007945 */ /* 0x000fe20003800000 */
[----:B------:R-:W-:Y:S01]  /*9ad0*/  F2FP.BF16.F32.PACK_AB R99, R14, R15 ;  /* 0x0000000f0e63723e */ /* 0x000fe200000010ff */
[----:B------:R1:W-:Y:S01]  /*9ae0*/  STSM.16.M88.4 [R10+0x17700], R4 ;  /* 0x017700040a007844 */ /* 0x0003e20000000200 */
[----:B------:R-:W-:Y:S01]  /*9af0*/  @!PT LDS RZ, [RZ] ;  /* 0x00000000fffff984 */ /* 0x000fe20000000800 */
[----:B------:R-:W-:Y:S01]  /*9b00*/  @!PT LDS RZ, [RZ] ;  /* 0x00000000fffff984 */ /* 0x000fe20000000800 */
[----:B------:R-:W-:Y:S01]  /*9b10*/  @!PT LDS RZ, [RZ] ;  /* 0x00000000fffff984 */ /* 0x000fe20000000800 */
[----:B------:R-:W-:Y:S01]  /*9b20*/  @!PT LDS RZ, [RZ] ;  /* 0x00000000fffff984 */ /* 0x000fe20000000800 */
[----:B------:R2:W-:Y:S06]  /*9b30*/  MEMBAR.ALL.CTA ;  /* 0x0000000000007992 */ /* 0x0005ec0000008000 */
[----:B--2---:R-:W2:Y:S02]  /*9b40*/  FENCE.VIEW.ASYNC.S ;  /* 0x00000000000073c6 */ /* 0x004ea40000000000 */
[----:B--2---:R-:W-:Y:S06]  /*9b50*/  BAR.SYNC.DEFER_BLOCKING 0x1, 0x80 ;  /* 0x0042000000007b1d */ /* 0x004fec0000010000 */
[----:B------:R-:W-:Y:S05]  /*9b60*/  @P0 BRA `(.L_x_72) ;  /* 0x0000000000300947 */ /* 0x000fea0003800000 */
[----:B------:R-:W-:Y:S01]  /*9b70*/  R2UR UR32, R25 ;  /* 0x00000000192072ca */ /* 0x000fe200000e0000 */
[----:B------:R-:W-:Y:S02]  /*9b80*/  UIADD3 UR35, -UR41, URZ, URZ ;  /* 0x0000003f29237290 */ /* 0x000fe4000fffe13f */
[----:B------:R-:W-:Y:S01]  /*9b90*/  UIADD3 UR6, UP0, UR50, 0x670, URZ ;  /* 0x0000067032067890 */ /* 0x000fe2000ff1e03f */
[----:B------:R-:W-:Y:S01]  /*9ba0*/  ULDC UR4, c[0x0][0xa10] ;  /* 0x0002840000047ab9 */ /* 0x000fe20000000800 */
[----:B------:R-:W-:Y:S02]  /*9bb0*/  USHF.L.U32 UR34, UR40, 0x6, URZ ;  /* 0x0000000628227899 */ /* 0x000fe4000800063f */
[----:B------:R-:W-:Y:S02]  /*9bc0*/  UIMAD UR35, UR4, UR35, UR42 ;  /* 0x00000023042372a4 */ /* 0x000fe4000f8e022a */
[----:B------:R-:W-:Y:S01]  /*9bd0*/  UIADD3.X UR7, URZ, UR51, URZ, UP0, !UPT ;  /* 0x000000333f077290 */ /* 0x000fe200087fe43f */
[----:B------:R-:W-:-:S03]  /*9be0*/  UMOV UR33, URZ ;  /* 0x0000003f00217c82 */ /* 0x000fc60008000000 */
[----:B------:R-:W-:-:S09]  /*9bf0*/  UIADD3 UR32, UR32, 0x17700, URZ ;  /* 0x0001770020207890 */ /* 0x000fd2000fffe03f */
[----:B------:R2:W-:Y:S01]  /*9c00*/  UTMASTG.4D [UR32], [UR6] ;  /* 0x00000020060073b5 */ /* 0x0005e20008018000 */
[----:B------:R0:W-:Y:S01]  /*9c10*/  UTMACMDFLUSH ;  /* 0x00000000000079b7 */ /* 0x0001e20000000000 */
[----:B--2---:R-:W-:-:S04]  /*9c20*/  DEPBAR.LE SB0, 0x1 ;  /* 0x000080400000791a */ /* 0x004fc80000000000 */
.L_x_72:
[----:B------:R-:W-:Y:S05]  /*9c30*/  BSYNC B0 ;  /* 0x0000000000007941 */ /* 0x000fea0003800000 */
.L_x_71:
        /* <DEDUP_REMOVED lines=12> */
[----:B---3--:R-:W3:Y:S02]  /*9d00*/  FENCE.VIEW.ASYNC.S ;  /* 0x00000000000073c6 */ /* 0x008ee40000000000 */
[----:B---3--:R-:W-:Y:S06]  /*9d10*/  BAR.SYNC.DEFER_BLOCKING 0x1, 0x80 ;  /* 0x0042000000007b1d */ /* 0x008fec0000010000 */
        /* <DEDUP_REMOVED lines=8> */
[----:B------:R-:W-:-:S03]  /*9da0*/  UMOV UR33, 0x10 ;  /* 0x0000001000217882 */ /* 0x000fc60000000000 */
[----:B------:R-:W-:-:S09]  /*9db0*/  UIADD3 UR32, UR32, 0x17f00, URZ ;  /* 0x00017f0020207890 */ /* 0x000fd2000fffe03f */
[----:B------:R3:W-:Y:S01]  /*9dc0*/  UTMASTG.4D [UR32], [UR6] ;  /* 0x00000020060073b5 */ /* 0x0007e20008018000 */
[----:B------:R0:W-:Y:S01]  /*9dd0*/  UTMACMDFLUSH ;  /* 0x00000000000079b7 */ /* 0x0001e20000000000 */
[----:B---3--:R-:W-:-:S04]  /*9de0*/  DEPBAR.LE SB0, 0x1 ;  /* 0x000080400000791a */ /* 0x008fc80000000000 */
.L_x_74:
[----:B------:R-:W-:Y:S05]  /*9df0*/  BSYNC B0 ;  /* 0x0000000000007941 */ /* 0x000fea0003800000 */
.L_x_73:
[----:B------:R-:W-:Y:S01]  /*9e00*/  BAR.SYNC.DEFER_BLOCKING 0x1, 0x80 ;  /* 0x0042000000007b1d */ /* 0x000fe20000010000 */
[----:B------:R-:W-:Y:S02]  /*9e10*/  F2FP.BF16.F32.PACK_AB R80, R81, R80 ;  /* 0x000000505150723e */ /* 0x000fe400000010ff */
[----:B------:R-:W-:Y:S02]  /*9e20*/  F2FP.BF16.F32.PACK_AB R81, R28, R29 ;  /* 0x0000001d1c51723e */ /* 0x000fe400000010ff */
[----:B------:R-:W-:Y:S01]  /*9e30*/  F2FP.BF16.F32.PACK_AB R82, R85, R84 ;  /* 0x000000545552723e */ /* 0x000fe200000010ff */
[----:B------:R-:W-:Y:S01]  /*9e40*/  BSSY B0, `(.L_x_75) ;  /* 0x0000018000007945 */ /* 0x000fe20003800000 */
[----:B------:R-:W-:Y:S01]  /*9e50*/  F2FP.BF16.F32.PACK_AB R83, R30, R31 ;  /* 0x0000001f1e53723e */ /* 0x000fe200000010ff */
[----:B------:R3:W-:Y:S01]  /*9e60*/  STSM.16.M88.4 [R26], R88 ;  /* 0x000000581a007844 */ /* 0x0007e20000000200 */
[----:B------:R-:W-:Y:S01]  /*9e70*/  @!PT LDS RZ, [RZ] ;  /* 0x00000000fffff984 */ /* 0x000fe20000000800 */
[----:B------:R-:W-:Y:S01]  /*9e80*/  @!PT LDS RZ, [RZ] ;  /* 0x00000000fffff984 */ /* 0x000fe20000000800 */
[----:B------:R-:W-:Y:S01]  /*9e90*/  @!PT LDS RZ, [RZ] ;  /* 0x00000000fffff984 */ /* 0x000fe20000000800 */
[----:B------:R-:W-:Y:S01]  /*9ea0*/  @!PT LDS RZ, [RZ] ;  /* 0x00000000fffff984 */ /* 0x000fe20000000800 */
[----:B------:R4:W-:Y:S06]  /*9eb0*/  MEMBAR.ALL.CTA ;  /* 0x0000000000007992 */ /* 0x0009ec0000008000 */
[----:B----4-:R-:W4:Y:S02]  /*9ec0*/  FENCE.VIEW.ASYNC.S ;  /* 0x00000000000073c6 */ /* 0x010f240000000000 */
[----:B----4-:R-:W-:Y:S06]  /*9ed0*/  BAR.SYNC.DEFER_BLOCKING 0x1, 0x80 ;  /* 0x0042000000007b1d */ /* 0x010fec0000010000 */
        /* <DEDUP_REMOVED lines=9> */
[----:B------:R-:W-:Y:S01]  /*9f70*/  UIADD3 UR8, UR8, 0x17700, URZ ;  /* 0x0001770008087890 */ /* 0x000fe2000fffe03f */
[----:B------:R-:W-:-:S08]  /*9f80*/  UMOV UR12, UR36 ;  /* 0x00000024000c7c82 */ /* 0x000fd00008000000 */
[----:B------:R4:W-:Y:S01]  /*9f90*/  UTMASTG.4D [UR8], [UR6] ;  /* 0x00000008060073b5 */ /* 0x0009e20008018000 */
[----:B------:R0:W-:Y:S01]  /*9fa0*/  UTMACMDFLUSH ;  /* 0x00000000000079b7 */ /* 0x0001e20000000000 */
[----:B----4-:R-:W-:-:S04]  /*9fb0*/  DEPBAR.LE SB0, 0x1 ;  /* 0x000080400000791a */ /* 0x010fc80000000000 */
.L_x_76:
[----:B------:R-:W-:Y:S05]  /*9fc0*/  BSYNC B0 ;  /* 0x0000000000007941 */ /* 0x000fea0003800000 */
.L_x_75:
        /* <DEDUP_REMOVED lines=12> */
[----:B-----5:R-:W5:Y:S02]  /*a090*/  FENCE.VIEW.ASYNC.S ;  /* 0x00000000000073c6 */ /* 0x020f640000000000 */
[----:B-----5:R-:W-:Y:S06]  /*a0a0*/  BAR.SYNC.DEFER_BLOCKING 0x1, 0x80 ;  /* 0x0042000000007b1d */ /* 0x020fec0000010000 */
        /* <DEDUP_REMOVED lines=13> */
[----:B-1----:R-:W-:-:S04]  /*a180*/  DEPBAR.LE SB0, 0x1 ;  /* 0x000080400000791a */ /* 0x002fc80000000000 */
.L_x_78:
[----:B------:R-:W-:Y:S05]  /*a190*/  BSYNC B0 ;  /* 0x0000000000007941 */ /* 0x000fea0003800000 */
.L_x_77:
        /* <DEDUP_REMOVED lines=28> */
.L_x_80:
[----:B------:R-:W-:Y:S05]  /*a360*/  BSYNC B0 ;  /* 0x0000000000007941 */ /* 0x000fea0003800000 */
.L_x_79:
        /* <DEDUP_REMOVED lines=28> */
.L_x_82:
[----:B------:R-:W-:Y:S05]  /*a530*/  BSYNC B0 ;  /* 0x0000000000007941 */ /* 0x000fea0003800000 */
.L_x_81:
[----:B------:R-:W-:Y:S06]  /*a540*/  BAR.SYNC.DEFER_BLOCKING 0x1, 0x80 ;  /* 0x0042000000007b1d */ /* 0x000fec0000010000 */
[----:B------:R-:W-:Y:S01]  /*a550*/  BSSY B0, `(.L_x_83) ;  /* 0x0000016000007945 */ /* 0x000fe20003800000 */
        /* <DEDUP_REMOVED lines=19> */
[----:B------:R1:W-:Y:S02]  /*a690*/  UTMASTG.4D [UR8], [UR6] ;  /* 0x00000008060073b5 */ /* 0x0003e40008018000 */
[----:B-1----:R0:W-:Y:S02]  /*a6a0*/  UTMACMDFLUSH ;  /* 0x00000000000079b7 */ /* 0x0021e40000000000 */
.L_x_84:
[----:B------:R-:W-:Y:S05]  /*a6b0*/  BSYNC B0 ;  /* 0x0000000000007941 */ /* 0x000fea0003800000 */
.L_x_83:
[----:B------:R-:W-:Y:S01]  /*a6c0*/  ULEA UR4, UR49, 0xfffffff8, 0x3 ;  /* 0xfffffff831047891 */ /* 0x000fe2000f8e183f */
[----:B------:R-:W-:-:S04]  /*a6d0*/  DEPBAR.LE SB0, 0x0 ;  /* 0x000080000000791a */ /* 0x000fc80000000000 */
[----:B------:R-:W-:Y:S01]  /*a6e0*/  ULOP3.LUT UR4, UR4, 0x8, URZ, 0xc0, !UPT ;  /* 0x0000000804047892 */ /* 0x000fe2000f8ec03f */
[----:B------:R-:W-:-:S03]  /*a6f0*/  LOP3.LUT R23, R23, 0x1, RZ, 0x3c, !PT ;  /* 0x0000000117177812 */ /* 0x000fc600078e3cff */
[----:B------:R-:W-:-:S06]  /*a700*/  ULOP3.LUT UR4, UR4, 0x18, URZ, 0x3c, !UPT ;  /* 0x0000001804047892 */ /* 0x000fcc000f8e3c3f */
[----:B------:R-:W-:Y:S01]  /*a710*/  MOV R0, UR4 ;  /* 0x0000000400007c02 */ /* 0x000fe20008000f00 */
[----:B------:R-:W-:Y:S02]  /*a720*/  ULDC UR4, c[0x0][0xc] ;  /* 0x0000030000047ab9 */ /* 0x000fe40000000800 */
[----:B------:R-:W-:Y:S01]  /*a730*/  VIADD R17, R17, UR4 ;  /* 0x0000000411117c36 */ /* 0x000fe20008000000 */
[----:B------:R-:W-:Y:S01]  /*a740*/  ULDC UR4, c[0x0][0xa00] ;  /* 0x0002800000047ab9 */ /* 0x000fe20000000800 */
[----:B------:R1:W-:Y:S03]  /*a750*/  SYNCS.ARRIVE.TRANS64.A1T0 RZ, [R0+UR37+0x1aa90], RZ ;  /* 0x01aa90ff00ff79a7 */ /* 0x0003e60008100025 */
[----:B------:R-:W-:-:S13]  /*a760*/  ISETP.GE.AND P0, PT, R17, UR4, PT ;  /* 0x0000000411007c0c */ /* 0x000fda000bf06270 */
[----:B-1----:R-:W-:Y:S05]  /*a770*/  @!P0 BRA `(.L_x_85) ;  /* 0xffffff6400a08947 */ /* 0x002fea000383ffff */
[----:B------:R-:W-:Y:S05]  /*a780*/  EXIT ;  /* 0x000000000000794d */ /* 0x000fea0003800000 */
.L_x_6:
[----:B------:R-:W-:-:S08]  /*a790*/  NOP ;  /* 0x0000000000007918 */ /* 0x000fd00000000000 */
[----:B------:R-:W2:-:S00]  /*a7a0*/  USETMAXREG.DEALLOC.CTAPOOL 0x18 ;  /* 0x00000018000079c8 */ /* 0x000e8000080e0500 */
[----:B------:R-:W-:-:S13]  /*a7b0*/  PLOP3.LUT P3, PT, PT, PT, UP0, 0x80, 0x0 ;  /* 0x000000000000781c */ /* 0x000fda0003f6f008 */
[----:B--2---:R-:W-:Y:S05]  /*a7c0*/  @!P3 BRA `(.L_x_86) ;  /* 0x0000000c0034b947 */ /* 0x004fea0003800000 */
[----:B------:R-:W-:-:S13]  /*a7d0*/  PLOP3.LUT P2, PT, PT, PT, UP1, 0x80, 0x0 ;  /* 0x000000000000781c */ /* 0x000fda0003f4f018 */
[----:B-1----:R-:W-:Y:S05]  /*a7e0*/  @P2 EXIT ;  /* 0x000000000000294d */ /* 0x002fea0003800000 */
[----:B------:R-:W-:Y:S02]  /*a7f0*/  ULDC UR4, c[0x0][0xa00] ;  /* 0x0002800000047ab9 */ /* 0x000fe40000000800 */
[----:B------:R-:W-:-:S13]  /*a800*/  ISETP.GE.AND P2, PT, R17, UR4, PT ;  /* 0x0000000411007c0c */ /* 0x000fda000bf46270 */
[----:B------:R-:W-:Y:S05]  /*a810*/  @P2 EXIT ;  /* 0x000000000000294d */ /* 0x000fea0003800000 */
[----:B------:R-:W-:Y:S01]  /*a820*/  LOP3.LUT P2, RZ, R2, 0x1f, RZ, 0xc0, !PT ;  /* 0x0000001f02ff7812 */ /* 0x000fe2000784c0ff */
[----:B------:R-:W-:Y:S01]  /*a830*/  BSSY B0, `(.L_x_87) ;  /* 0x00000c5000007945 */ /* 0x000fe20003800000 */
[----:B------:R-:W-:Y:S01]  /*a840*/  MOV R4, 0x1 ;  /* 0x0000000100047802 */ /* 0x000fe20000000f00 */
[----:B------:R-:W-:Y:S01]  /*a850*/  IMAD.MOV.U32 R0, RZ, RZ, RZ ;  /* 0x000000ffff007224 */ /* 0x000fe200078e00ff */
[----:B------:R-:W-:Y:S01]  /*a860*/  PLOP3.LUT P0, PT, P2, P0, PT, 0x2a, 0x0 ;  /* 0x000000000000781c */ /* 0x000fe20001700572 */
[----:B------:R-:W-:Y:S01]  /*a870*/  ULOP3.LUT UR24, UR47, 0x2, URZ, 0xfc, !UPT ;  /* 0x000000022f187892 */ /* 0x000fe2000f8efc3f */
[----:B------:R-:W-:Y:S01]  /*a880*/  MOV R5, 0x1 ;  /* 0x0000000100057802 */ /* 0x000fe20000000f00 */
[----:B------:R-:W-:Y:S01]  /*a890*/  ULDC UR25, c[0x0][0xc] ;  /* 0x0000030000197ab9 */ /* 0x000fe20000000800 */
[----:B------:R-:W-:Y:S01]  /*a8a0*/  ULDC.64 UR22, c[0x0][0x198] ;  /* 0x0000660000167ab9 */ /* 0x000fe20000000a00 */
[----:B------:R-:W-:-:S08]  /*a8b0*/  ULDC UR26, c[0x0][0xa00] ;  /* 0x00028000001a7ab9 */ /* 0x000fd00000000800 */
.L_x_102:
[----:B------:R-:W1:Y:S01]  /*a8c0*/  LDC R6, c[0x0][0xa04] ;  /* 0x00028100ff067b82 */ /* 0x000e620000000800 */
[----:B------:R-:W-:Y:S01]  /*a8d0*/  IMAD.MOV.U32 R7, RZ, RZ, R17 ;  /* 0x000000ffff077224 */ /* 0x000fe200078e0011 */
[----:B------:R-:W-:-:S06]  /*a8e0*/  UMOV UR4, 0xffffffff ;  /* 0xffffffff00047882 */ /* 0x000fcc0000000000 */
[----:B------:R-:W2:Y:S08]  /*a8f0*/  LDC R10, c[0x0][0xa10] ;  /* 0x00028400ff0a7b82 */ /* 0x000eb00000000800 */
[----:B------:R-:W3:Y:S01]  /*a900*/  LDC R13, c[0x0][0xa1c] ;  /* 0x00028700ff0d7b82 */ /* 0x000ee20000000800 */
[----:B-1----:R-:W-:Y:S02]  /*a910*/  ISETP.NE.AND P2, PT, R6, 0x1, PT ;  /* 0x000000010600780c */ /* 0x002fe40003f45270 */
[----:B--2---:R-:W-:-:S11]  /*a920*/  ISETP.NE.AND P3, PT, R10, 0x1, PT ;  /* 0x000000010a00780c */ /* 0x004fd60003f65270 */
[----:B------:R-:W1:Y:S01]  /*a930*/  @P2 LDC.64 R8, c[0x0][0xa08] ;  /* 0x00028200ff082b82 */ /* 0x000e620000000a00 */
[----:B---3--:R-:W-:-:S07]  /*a940*/  ISETP.NE.AND P4, PT, R13, 0x1, PT ;  /* 0x000000010d00780c */ /* 0x008fce0003f85270 */
[----:B------:R-:W2:Y:S08]  /*a950*/  @P3 LDC R12, c[0x0][0xa14] ;  /* 0x00028500ff0c3b82 */ /* 0x000eb00000000800 */
[----:B------:R-:W3:Y:S08]  /*a960*/  @P3 LDC R11, c[0x0][0xa18] ;  /* 0x00028600ff0b3b82 */ /* 0x000ef00000000800 */
[----:B------:R-:W4:Y:S01]  /*a970*/  @P4 LDC.64 R2, c[0x0][0xa20] ;  /* 0x00028800ff024b82 */ /* 0x000f220000000a00 */
[----:B-1----:R-:W-:-:S05]  /*a980*/  @P2 IMAD.HI.U32 R8, R17, R8, RZ ;  /* 0x0000000811082227 */ /* 0x002fca00078e00ff */
[----:B------:R-:W-:-:S04]  /*a990*/  @P2 SHF.R.U32.HI R7, RZ, R9, R8 ;  /* 0x00000009ff072219 */ /* 0x000fc80000011608 */
[----:B------:R-:W-:Y:S01]  /*a9a0*/  MOV R9, R7 ;  /* 0x0000000700097202 */ /* 0x000fe20000000f00 */
[----:B--2---:R-:W-:-:S05]  /*a9b0*/  @P3 IMAD.HI.U32 R8, R7, R12, RZ ;  /* 0x0000000c07083227 */ /* 0x004fca00078e00ff */
[----:B---3--:R-:W-:-:S05]  /*a9c0*/  @P3 SHF.R.U32.HI R9, RZ, R11, R8 ;  /* 0x0000000bff093219 */ /* 0x008fca0000011608 */
[----:B----4-:R-:W-:-:S04]  /*a9d0*/  @P4 IMAD.HI.U32 R8, R9, R2, RZ ;  /* 0x0000000209084227 */ /* 0x010fc800078e00ff */
[--C-:B------:R-:W-:Y:S01]  /*a9e0*/  IMAD.MOV.U32 R2, RZ, RZ, R9.reuse ;  /* 0x000000ffff027224 */ /* 0x100fe200078e0009 */
[----:B------:R-:W-:Y:S01]  /*a9f0*/  @P4 SHF.R.U32.HI R2, RZ, R3, R8 ;  /* 0x00000003ff024219 */ /* 0x000fe20000011608 */
[----:B------:R-:W-:-:S03]  /*aa00*/  IMAD.MOV R3, RZ, RZ, -R9 ;  /* 0x000000ffff037224 */ /* 0x000fc600078e0a09 */
[----:B------:R-:W-:Y:S01]  /*aa10*/  IADD3 R2, -R2, RZ, RZ ;  /* 0x000000ff02027210 */ /* 0x000fe20007ffe1ff */
[----:B------:R-:W-:-:S04]  /*aa20*/  IMAD R10, R10, R3, R7 ;  /* 0x000000030a0a7224 */ /* 0x000fc800078e0207 */
[----:B------:R-:W-:Y:S01]  /*aa30*/  IMAD R2, R13, R2, R9 ;  /* 0x000000020d027224 */ /* 0x000fe200078e0209 */
[----:B------:R-:W-:Y:S06]  /*aa40*/  BRA.DIV UR4, `(.L_x_88) ;  /* 0x0000002604087947 */ /* 0x000fec000b800000 */
[----:B------:R-:W-:-:S13]  /*aa50*/  ELECT P6, URZ, PT ;  /* 0x00000000003f782f */ /* 0x000fda00038c0000 */
.L_x_141:
[----:B------:R-:W-:Y:S01]  /*aa60*/  IADD3 R3, -R7, RZ, RZ ;  /* 0x000000ff07037210 */ /* 0x000fe20007ffe1ff */
[----:B------:R-:W-:Y:S04]  /*aa70*/  BSSY B1, `(.L_x_89) ;  /* 0x0000049000017945 */ /* 0x000fe80003800000 */
[----:B------:R-:W-:Y:S01]  /*aa80*/  IMAD R3, R6, R3, R17 ;  /* 0x0000000306037224 */ /* 0x000fe200078e0211 */
[----:B------:R-:W-:-:S03]  /*aa90*/  MOV R6, RZ ;  /* 0x000000ff00067202 */ /* 0x000fc60000000f00 */
[----:B------:R-:W-:Y:S01]  /*aaa0*/  IMAD.SHL.U32 R3, R3, 0x80, RZ ;  /* 0x0000008003037824 */ /* 0x000fe200078e00ff */
[----:B------:R-:W-:Y:S06]  /*aab0*/  @!P6 BRA `(.L_x_90) ;  /* 0x000000040010e947 */ /* 0x000fec0003800000 */
[----:B------:R-:W1:Y:S01]  /*aac0*/  S2R R7, SR_CgaCtaId ;  /* 0x0000000000077919 */ /* 0x000e620000008800 */
[----:B------:R-:W-:-:S04]  /*aad0*/  MOV R6, 0x400 ;  /* 0x0000040000067802 */ /* 0x000fc80000000f00 */
[----:B-1----:R-:W-:Y:S02]  /*aae0*/  LEA R9, R7, R6, 0x18 ;  /* 0x0000000607097211 */ /* 0x002fe400078ec0ff */
[----:B------:R-:W-:-:S03]  /*aaf0*/  SHF.L.U32 R6, R5, 0x1f, RZ ;  /* 0x0000001f05067819 */ /* 0x000fc600000006ff */
[----:B------:R-:W-:-:S04]  /*ab00*/  IMAD R7, R0, 0x8, R9 ;  /* 0x0000000800077824 */ /* 0x000fc800078e0209 */
[----:B------:R-:W1:Y:S02]  /*ab10*/  SYNCS.PHASECHK.TRANS64.TRYWAIT P2, [R7+URZ+0x1aa60], R6 ;  /* 0x01aa6006070075a7 */ /* 0x000e64000804017f */
[----:B-1----:R-:W-:Y:S05]  /*ab20*/  @!P2 BRA `(.L_x_91) ;  /* 0x0000002000f0a947 */ /* 0x002fea0003800000 */
.L_x_142:
[----:B------:R-:W-:Y:S01]  /*ab30*/  UPRMT UR4, UR24, 0x9910, URZ ;  /* 0x0000991018047896 */ /* 0x000fe2000800003f */
[----:B-1----:R-:W-:-:S03]  /*ab40*/  @P1 MOV R6, 0x3800 ;  /* 0x0000380000061802 */ /* 0x002fc60000000f00 */
[----:B------:R-:W-:Y:S01]  /*ab50*/  UISETP.NE.AND UP0, UPT, UR4, 0x2, UPT ;  /* 0x000000020400788c */ /* 0x000fe2000bf05270 */
[----:B------:R1:W-:Y:S05]  /*ab60*/  @P1 SYNCS.ARRIVE.TRANS64 RZ, [R7+URZ+0x1aa50], R6 ;  /* 0x01aa500607ff19a7 */ /* 0x0003ea000800003f */
[----:B------:R-:W-:-:S13]  /*ab70*/  PLOP3.LUT P2, PT, PT, PT, UP0, 0x80, 0x0 ;  /* 0x000000000000781c */ /* 0x000fda0003f4f008 */
[----:B-1----:R-:W-:Y:S05]  /*ab80*/  @P2 BRA `(.L_x_92) ;  /* 0x0000000000042947 */ /* 0x002fea0003800000 */
[----:B------:R-:W-:Y:S01]  /*ab90*/  BPT.TRAP 0x1 ;  /* 0x000000040000795c */ /* 0x000fe20000300000 */
.L_x_92:
[----:B------:R-:W-:Y:S05]  /*aba0*/  @P0 BRA `(.L_x_93) ;  /* 0x0000000000040947 */ /* 0x000fea0003800000 */
[----:B------:R-:W-:Y:S01]  /*abb0*/  BPT.TRAP 0x1 ;  /* 0x000000040000795c */ /* 0x000fe20000300000 */
.L_x_93:
[----:B------:R-:W-:Y:S01]  /*abc0*/  R2UR UR5, R9 ;  /* 0x00000000090572ca */ /* 0x000fe200000e0000 */
[----:B------:R-:W-:Y:S01]  /*abd0*/  UIADD3 UR4, UP0, UR22, 0xf0, URZ ;  /* 0x000000f016047890 */ /* 0x000fe2000ff1e03f */
[----:B------:R-:W-:Y:S01]  /*abe0*/  R2UR UR14, R0 ;  /* 0x00000000000e72ca */ /* 0x000fe200000e0000 */
[----:B------:R-:W-:Y:S01]  /*abf0*/  UMOV UR10, URZ ;  /* 0x0000003f000a7c82 */ /* 0x000fe20008000000 */
[----:B------:R-:W-:Y:S01]  /*ac00*/  R2UR UR9, R7 ;  /* 0x00000000070972ca */ /* 0x000fe200000e0000 */
[----:B------:R-:W-:Y:S01]  /*ac10*/  UMOV UR6, 0x0 ;  /* 0x0000000000067882 */ /* 0x000fe20000000000 */
[----:B------:R-:W-:Y:S01]  /*ac20*/  R2UR UR11, R3 ;  /* 0x00000000030b72ca */ /* 0x000fe200000e0000 */
[----:B------:R-:W-:Y:S01]  /*ac30*/  UMOV UR7, 0x10000000 ;  /* 0x1000000000077882 */ /* 0x000fe20000000000 */
[----:B------:R-:W-:Y:S01]  /*ac40*/  R2UR UR12, R10 ;  /* 0x000000000a0c72ca */ /* 0x000fe200000e0000 */
[----:B------:R-:W-:Y:S01]  /*ac50*/  UMOV UR16, 0x10 ;  /* 0x0000001000107882 */ /* 0x000fe20000000000 */
[----:B------:R-:W-:Y:S01]  /*ac60*/  R2UR UR13, R2 ;  /* 0x00000000020d72ca */ /* 0x000fe200000e0000 */
[----:B------:R-:W-:Y:S01]  /*ac70*/  UMOV UR18, 0x20 ;  /* 0x0000002000127882 */ /* 0x000fe20000000000 */
[----:B------:R-:W-:Y:S01]  /*ac80*/  UMOV UR20, 0x30 ;  /* 0x0000003000147882 */ /* 0x000fe20000000000 */
[----:B------:R-:W-:Y:S01]  /*ac90*/  UMOV UR21, 0x40 ;  /* 0x0000004000157882 */ /* 0x000fe20000000000 */
[----:B------:R-:W-:Y:S01]  /*aca0*/  VIADD R0, R0, 0x1 ;  /* 0x0000000100007836 */ /* 0x000fe20000000000 */
[----:B------:R-:W-:-:S02]  /*acb0*/  UIMAD UR14, UR14, 0x3800, UR5 ;  /* 0x000038000e0e78a4 */ /* 0x000fc4000f8e0205 */
[----:B------:R-:W-:Y:S02]  /*acc0*/  UIADD3 UR9, UR9, 0x1aa50, URZ ;  /* 0x0001aa5009097890 */ /* 0x000fe4000fffe03f */
[----:B------:R-:W-:Y:S01]  /*acd0*/  UIADD3.X UR5, URZ, UR23, URZ, UP0, !UPT ;  /* 0x000000173f057290 */ /* 0x000fe200087fe43f */
[C---:B------:R-:W-:Y:S01]  /*ace0*/  ISETP.NE.AND P2, PT, R0.reuse, 0x2, PT ;  /* 0x000000020000780c */ /* 0x040fe20003f45270 */
[----:B------:R-:W-:Y:S02]  /*acf0*/  UIADD3 UR15, UR14, 0x800, URZ ;  /* 0x000008000e0f7890 */ /* 0x000fe4000fffe03f */
[----:B------:R-:W-:Y:S01]  /*ad00*/  UIADD3 UR17, UR14, 0x1000, URZ ;  /* 0x000010000e117890 */ /* 0x000fe2000fffe03f */
[----:B------:R-:W-:Y:S01]  /*ad10*/  SEL R6, RZ, 0x1, P2 ;  /* 0x00000001ff067807 */ /* 0x000fe20001000000 */
[----:B------:R-:W-:Y:S01]  /*ad20*/  UMOV UR8, UR14 ;  /* 0x0000000e00087c82 */ /* 0x000fe20008000000 */
[----:B------:R-:W-:Y:S01]  /*ad30*/  UIADD3 UR19, UR14, 0x1800, URZ ;  /* 0x000018000e137890 */ /* 0x000fe2000fffe03f */
[----:B------:R-:W-:Y:S01]  /*ad40*/  SEL R0, R0, RZ, P2 ;  /* 0x000000ff00007207 */ /* 0x000fe20001000000 */
[----:B------:R1:W-:Y:S01]  /*ad50*/  UTMALDG.4D [UR8], [UR4], desc[UR6] ;  /* 0x00000608040075b4 */ /* 0x0003e20008019000 */
[----:B------:R-:W-:-:S02]  /*ad60*/  LOP3.LUT R5, R5, R6, RZ, 0x3c, !PT ;  /* 0x0000000605057212 */ /* 0x000fc400078e3cff */
[----:B------:R-:W-:Y:S01]  /*ad70*/  MOV R6, 0x40 ;  /* 0x0000004000067802 */ /* 0x000fe20000000f00 */
[----:B-1----:R-:W-:Y:S01]  /*ad80*/  UMOV UR8, UR15 ;  /* 0x0000000f00087c82 */ /* 0x002fe20008000000 */
[----:B------:R-:W-:Y:S01]  /*ad90*/  UMOV UR10, UR16 ;  /* 0x00000010000a7c82 */ /* 0x000fe20008000000 */
[----:B------:R-:W-:Y:S01]  /*ada0*/  UIADD3 UR15, UR14, 0x2000, URZ ;  /* 0x000020000e0f7890 */ /* 0x000fe2000fffe03f */
[----:B------:R1:W-:Y:S01]  /*adb0*/  UTMALDG.4D [UR8], [UR4], desc[UR6] ;  /* 0x00000608040075b4 */ /* 0x0003e20008019000 */
[----:B------:R-:W-:Y:S01]  /*adc0*/  UIADD3 UR16, UR14, 0x2800, URZ ;  /* 0x000028000e107890 */ /* 0x000fe2000fffe03f */
[----:B-1----:R-:W-:Y:S01]  /*add0*/  UMOV UR8, UR17 ;  /* 0x0000001100087c82 */ /* 0x002fe20008000000 */
[----:B------:R-:W-:Y:S01]  /*ade0*/  UMOV UR10, UR18 ;  /* 0x00000012000a7c82 */ /* 0x000fe20008000000 */
[----:B------:R-:W-:Y:S01]  /*adf0*/  UIADD3 UR17, UR14, 0x3000, URZ ;  /* 0x000030000e117890 */ /* 0x000fe2000fffe03f */
[----:B------:R1:W-:Y:S02]  /*ae00*/  UTMALDG.4D [UR8], [UR4], desc[UR6] ;  /* 0x00000608040075b4 */ /* 0x0003e40008019000 */
[----:B------:R-:W-:Y:S01]  /*ae10*/  UMOV UR14, 0x50 ;  /* 0x00000050000e7882 */ /* 0x000fe20000000000 */
[----:B-1----:R-:W-:Y:S01]  /*ae20*/  UMOV UR8, UR19 ;  /* 0x0000001300087c82 */ /* 0x002fe20008000000 */
[----:B------:R-:W-:-:S02]  /*ae30*/  UMOV UR10, UR20 ;  /* 0x00000014000a7c82 */ /* 0x000fc40008000000 */
[----:B------:R1:W-:Y:S02]  /*ae40*/  UTMALDG.4D [UR8], [UR4], desc[UR6] ;  /* 0x00000608040075b4 */ /* 0x0003e40008019000 */
[----:B-1----:R-:W-:Y:S01]  /*ae50*/  UMOV UR8, UR15 ;  /* 0x0000000f00087c82 */ /* 0x002fe20008000000 */
[----:B------:R-:W-:Y:S02]  /*ae60*/  UMOV UR10, UR21 ;  /* 0x00000015000a7c82 */ /* 0x000fe40008000000 */
[----:B------:R1:W-:Y:S02]  /*ae70*/  UTMALDG.4D [UR8], [UR4], desc[UR6] ;  /* 0x00000608040075b4 */ /* 0x0003e40008019000 */
[----:B-1----:R-:W-:Y:S01]  /*ae80*/  UMOV UR8, UR16 ;  /* 0x0000001000087c82 */ /* 0x002fe20008000000 */
[----:B------:R-:W-:Y:S01]  /*ae90*/  UMOV UR10, UR14 ;  /* 0x0000000e000a7c82 */ /* 0x000fe20008000000 */
[----:B------:R-:W-:Y:S01]  /*aea0*/  UMOV UR14, 0x60 ;  /* 0x00000060000e7882 */ /* 0x000fe20000000000 */
[----:B------:R1:W-:Y:S02]  /*aeb0*/  UTMALDG.4D [UR8], [UR4], desc[UR6] ;  /* 0x00000608040075b4 */ /* 0x0003e40008019000 */
[----:B-1----:R-:W-:Y:S01]  /*aec0*/  UMOV UR8, UR17 ;  /* 0x0000001100087c82 */ /* 0x002fe20008000000 */
[----:B------:R-:W-:-:S02]  /*aed0*/  UMOV UR10, UR14 ;  /* 0x0000000e000a7c82 */ /* 0x000fc40008000000 */
[----:B------:R1:W-:Y:S02]  /*aee0*/  UTMALDG.4D [UR8], [UR4], desc[UR6] ;  /* 0x00000608040075b4 */ /* 0x0003e40008019000 */
[----:B-1----:R-:W-:Y:S01]  /*aef0*/  NOP ;  /* 0x0000000000007918 */ /* 0x002fe20000000000 */
.L_x_90:
[----:B------:R-:W-:Y:S05]  /*af00*/  BSYNC B1 ;  /* 0x0000000000017941 */ /* 0x000fea0003800000 */
.L_x_89:
[----:B------:R-:W-:Y:S01]  /*af10*/  LOP3.LUT P2, RZ, R4, 0xff, RZ, 0xc0, !PT ;  /* 0x000000ff04ff7812 */ /* 0x000fe2000784c0ff */
[----:B------:R-:W-:-:S12]  /*af20*/  BSSY B1, `(.L_x_94) ;  /* 0x0000009000017945 */ /* 0x000fd80003800000 */
[----:B------:R-:W-:Y:S05]  /*af30*/  @!P2 BRA `(.L_x_95) ;  /* 0x00000000001ca947 */ /* 0x000fea0003800000 */
[----:B------:R-:W1:Y:S01]  /*af40*/  S2R R7, SR_CgaCtaId ;  /* 0x0000000000077919 */ /* 0x000e620000008800 */
[----:B------:R-:W-:-:S04]  /*af50*/  MOV R4, 0x400 ;  /* 0x0000040000047802 */ /* 0x000fc80000000f00 */
[----:B-1----:R-:W-:Y:S02]  /*af60*/  LEA R7, R7, R4, 0x18 ;  /* 0x0000000407077211 */ /* 0x002fe400078ec0ff */
[----:B------:R-:W-:Y:S02]  /*af70*/  SHF.L.U32 R4, RZ, 0x1f, RZ ;  /* 0x0000001fff047819 */ /* 0x000fe400000006ff */
[----:B------:R1:W-:Y:S02]  /*af80*/  SYNCS.ARRIVE.TRANS64.A1T0 RZ, [R7+URZ+0x1aab0], RZ ;  /* 0x01aab0ff07ff79a7 */ /* 0x0003e4000810003f */
[----:B------:R-:W2:Y:S02]  /*af90*/  SYNCS.PHASECHK.TRANS64.TRYWAIT P2, [R7+URZ+0x1aab0], R4 ;  /* 0x01aab004070075a7 */ /* 0x000ea4000804017f */
[----:B-12---:R-:W-:Y:S05]  /*afa0*/  @!P2 BRA `(.L_x_96) ;  /* 0x0000001c00e4a947 */ /* 0x006fea0003800000 */
.L_x_95:
[----:B------:R-:W-:Y:S05]  /*afb0*/  BSYNC B1 ;  /* 0x0000000000017941 */ /* 0x000fea0003800000 */
.L_x_94:
[----:B------:R-:W-:Y:S04]  /*afc0*/  BSSY B1, `(.L_x_97) ;  /* 0x0000047000017945 */ /* 0x000fe80003800000 */
[----:B------:R-:W-:Y:S05]  /*afd0*/  @!P6 BRA `(.L_x_98) ;  /* 0x000000040014e947 */ /* 0x000fea0003800000 */
[----:B-1----:R-:W1:Y:S01]  /*afe0*/  S2R R7, SR_CgaCtaId ;  /* 0x0000000000077919 */ /* 0x002e620000008800 */
[----:B------:R-:W-:Y:S02]  /*aff0*/  MOV R4, 0x400 ;  /* 0x0000040000047802 */ /* 0x000fe40000000f00 */
[----:B------:R-:W-:Y:S02]  /*b000*/  SHF.L.U32 R9, R5, 0x1f, RZ ;  /* 0x0000001f05097819 */ /* 0x000fe400000006ff */
[----:B-1----:R-:W-:-:S05]  /*b010*/  LEA R7, R7, R4, 0x18 ;  /* 0x0000000407077211 */ /* 0x002fca00078ec0ff */
[----:B------:R-:W-:-:S04]  /*b020*/  IMAD R4, R0, 0x8, R7 ;  /* 0x0000000800047824 */ /* 0x000fc800078e0207 */
[----:B------:R-:W1:Y:S02]  /*b030*/  SYNCS.PHASECHK.TRANS64.TRYWAIT P2, [R4+URZ+0x1aa60], R9 ;  /* 0x01aa6009040075a7 */ /* 0x000e64000804017f */
[----:B-1----:R-:W-:Y:S05]  /*b040*/  @!P2 BRA `(.L_x_99) ;  /* 0x0000001c00d0a947 */ /* 0x002fea0003800000 */
.L_x_143:
[----:B------:R-:W-:Y:S01]  /*b050*/  UPRMT UR4, UR24, 0x9910, URZ ;  /* 0x0000991018047896 */ /* 0x000fe2000800003f */
[----:B-1----:R-:W-:-:S03]  /*b060*/  @P1 MOV R9, 0x3800 ;  /* 0x0000380000091802 */ /* 0x002fc60000000f00 */
[----:B------:R-:W-:Y:S01]  /*b070*/  UISETP.NE.AND UP0, UPT, UR4, 0x2, UPT ;  /* 0x000000020400788c */ /* 0x000fe2000bf05270 */
[----:B------:R1:W-:Y:S05]  /*b080*/  @P1 SYNCS.ARRIVE.TRANS64 RZ, [R4+URZ+0x1aa50], R9 ;  /* 0x01aa500904ff19a7 */ /* 0x0003ea000800003f */
[----:B------:R-:W-:-:S13]  /*b090*/  PLOP3.LUT P2, PT, PT, PT, UP0, 0x80, 0x0 ;  /* 0x000000000000781c */ /* 0x000fda0003f4f008 */
[----:B-1----:R-:W-:Y:S05]  /*b0a0*/  @P2 BRA `(.L_x_100) ;  /* 0x0000000000042947 */ /* 0x002fea0003800000 */
[----:B------:R-:W-:Y:S01]  /*b0b0*/  BPT.TRAP 0x1 ;  /* 0x000000040000795c */ /* 0x000fe20000300000 */
.L_x_100:
[----:B------:R-:W-:Y:S05]  /*b0c0*/  @P0 BRA `(.L_x_101) ;  /* 0x0000000000040947 */ /* 0x000fea0003800000 */
[----:B------:R-:W-:Y:S01]  /*b0d0*/  BPT.TRAP 0x1 ;  /* 0x000000040000795c */ /* 0x000fe20000300000 */
.L_x_101:
        /* <DEDUP_REMOVED lines=15> */
[----:B------:R-:W-:Y:S01]  /*b1d0*/  UIMAD UR14, UR14, 0x3800, UR5 ;  /* 0x000038000e0e78a4 */ /* 0x000fe2000f8e0205 */
[----:B------:R-:W-:Y:S01]  /*b1e0*/  VIADD R0, R0, 0x1 ;  /* 0x0000000100007836 */ /* 0x000fe20000000000 */
[----:B------:R-:W-:-:S02]  /*b1f0*/  UIADD3.X UR5, URZ, UR23, URZ, UP0, !UPT ;  /* 0x000000173f057290 */ /* 0x000fc400087fe43f */
[----:B------:R-:W-:Y:S02]  /*b200*/  UIADD3 UR11, UR11, UR8, URZ ;  /* 0x000000080b0b7290 */ /* 0x000fe4000fffe03f */
[----:B------:R-:W-:Y:S01]  /*b210*/  UIADD3 UR9, UR9, 0x1aa50, URZ ;  /* 0x0001aa5009097890 */ /* 0x000fe2000fffe03f */
        /* <DEDUP_REMOVED lines=8> */
[----:B------:R-:W-:Y:S01]  /*b2a0*/  LOP3.LUT R5, R5, R2, RZ, 0x3c, !PT ;  /* 0x0000000205057212 */ /* 0x000fe200078e3cff */
        /* <DEDUP_REMOVED lines=23> */
[----:B--2---:R-:W-:Y:S01]  /*b420*/  NOP ;  /* 0x0000000000007918 */ /* 0x004fe20000000000 */
.L_x_98:
[----:B------:R-:W-:Y:S05]  /*b430*/  BSYNC B1 ;  /* 0x0000000000017941 */ /* 0x000fea0003800000 */
.L_x_97:
[----:B------:R-:W-:Y:S02]  /*b440*/  IADD3 R17, R17, UR25, RZ ;  /* 0x0000001911117c10 */ /* 0x000fe4000fffe0ff */
[----:B-1----:R-:W-:Y:S02]  /*b450*/  PRMT R4, RZ, 0x7610, R4 ;  /* 0x00007610ff047816 */ /* 0x002fe40000000004 */
[----:B------:R-:W-:-:S13]  /*b460*/  ISETP.GE.AND P2, PT, R17, UR26, PT ;  /* 0x0000001a11007c0c */ /* 0x000fda000bf46270 */
[----:B------:R-:W-:Y:S05]  /*b470*/  @!P2 BRA `(.L_x_102) ;  /* 0xfffffff40010a947 */ /* 0x000fea000383ffff */
[----:B------:R-:W-:Y:S05]  /*b480*/  BSYNC B0 ;  /* 0x0000000000007941 */ /* 0x000fea0003800000 */
.L_x_87:
[----:B------:R-:W-:Y:S05]  /*b490*/  EXIT ;  /* 0x000000000000794d */ /* 0x000fea0003800000 */
.L_x_86:
[----:B-1----:R-:W-:Y:S02]  /*b4a0*/  ULDC UR4, c[0x0][0xa00] ;  /* 0x0002800000047ab9 */ /* 0x002fe40000000800 */
[----:B------:R-:W-:-:S13]  /*b4b0*/  ISETP.GE.AND P0, PT, R17, UR4, PT ;  /* 0x0000000411007c0c */ /* 0x000fda000bf06270 */
[----:B------:R-:W-:Y:S05]  /*b4c0*/  @P0 EXIT ;  /* 0x000000000000094d */ /* 0x000fea0003800000 */
[----:B------:R-:W-:Y:S01]  /*b4d0*/  LOP3.LUT P0, RZ, R2, 0x1f, RZ, 0xc0, !PT ;  /* 0x0000001f02ff7812 */ /* 0x000fe2000780c0ff */
[----:B------:R-:W-:Y:S01]  /*b4e0*/  BSSY B0, `(.L_x_103) ;  /* 0x0000161000007945 */ /* 0x000fe20003800000 */
[----:B------:R-:W-:Y:S01]  /*b4f0*/  IMAD.MOV.U32 R5, RZ, RZ, 0x1 ;  /* 0x00000001ff057424 */ /* 0x000fe200078e00ff */
[----:B------:R-:W-:Y:S01]  /*b500*/  MOV R0, RZ ;  /* 0x000000ff00007202 */ /* 0x000fe20000000f00 */
[----:B------:R-:W-:Y:S01]  /*b510*/  IMAD.MOV.U32 R4, RZ, RZ, 0x1 ;  /* 0x00000001ff047424 */ /* 0x000fe200078e00ff */
[----:B------:R-:W-:Y:S01]  /*b520*/  PLOP3.LUT P0, PT, P0, P2, PT, 0x2a, 0x0 ;  /* 0x000000000000781c */ /* 0x000fe20000704572 */
[----:B------:R-:W-:Y:S01]  /*b530*/  ULOP3.LUT UR20, UR48, 0x2, URZ, 0xfc, !UPT ;  /* 0x0000000230147892 */ /* 0x000fe2000f8efc3f */
[----:B------:R-:W-:Y:S01]  /*b540*/  ULDC.64 UR16, c[0x0][0x198] ;  /* 0x0000660000107ab9 */ /* 0x000fe20000000a00 */
[----:B------:R-:W-:-:S10]  /*b550*/  ULDC UR21, c[0x0][0xc] ;  /* 0x0000030000157ab9 */ /* 0x000fd40000000800 */
.L_x_131:
[----:B------:R-:W1:Y:S01]  /*b560*/  LDC R8, c[0x0][0xa04] ;  /* 0x00028100ff087b82 */ /* 0x000e620000000800 */
[----:B------:R-:W-:Y:S02]  /*b570*/  ULDC UR4, c[0x0][0x28c] ;  /* 0x0000a30000047ab9 */ /* 0x000fe40000000800 */
[----:B------:R-:W-:-:S04]  /*b580*/  UIADD3 UR4, UR4, 0x3f, URZ ;  /* 0x0000003f04047890 */ /* 0x000fc8000fffe03f */
[----:B------:R-:W-:Y:S01]  /*b590*/  USHF.R.S32.HI UR5, URZ, 0x1f, UR4 ;  /* 0x0000001f3f057899 */ /* 0x000fe20008011404 */
[----:B------:R-:W2:Y:S03]  /*b5a0*/  LDC R9, c[0x0][0xa10] ;  /* 0x00028400ff097b82 */ /* 0x000ea60000000800 */
[----:B------:R-:W-:-:S03]  /*b5b0*/  ULEA.HI UR5, UR5, UR4, URZ, 0x6 ;  /* 0x0000000405057291 */ /* 0x000fc6000f8f303f */
[----:B------:R-:W-:Y:S01]  /*b5c0*/  UMOV UR4, 0xffffffff ;  /* 0xffffffff00047882 */ /* 0x000fe20000000000 */
[----:B------:R-:W-:Y:S01]  /*b5d0*/  USHF.R.S32.HI UR5, URZ, 0x6, UR5 ;  /* 0x000000063f057899 */ /* 0x000fe20008011405 */
        /* <DEDUP_REMOVED lines=8> */
[----:B-1----:R-:W-:Y:S01]  /*b660*/  @P3 IMAD.HI.U32 R10, R17, R6, RZ ;  /* 0x00000006110a3227 */ /* 0x002fe200078e00ff */
[----:B------:R-:W-:-:S04]  /*b670*/  MOV R6, R17 ;  /* 0x0000001100067202 */ /* 0x000fc80000000f00 */
[----:B------:R-:W-:-:S05]  /*b680*/  @P3 SHF.R.U32.HI R6, RZ, R7, R10 ;  /* 0x00000007ff063219 */ /* 0x000fca000001160a */
[----:B--2---:R-:W-:-:S04]  /*b690*/  @P4 IMAD.HI.U32 R10, R6, R11, RZ ;  /* 0x0000000b060a4227 */ /* 0x004fc800078e00ff */
[----:B------:R-:W-:Y:S01]  /*b6a0*/  IMAD.MOV.U32 R7, RZ, RZ, R6 ;  /* 0x000000ffff077224 */ /* 0x000fe200078e0006 */
[----:B---3--:R-:W-:-:S05]  /*b6b0*/  @P4 SHF.R.U32.HI R7, RZ, R13, R10 ;  /* 0x0000000dff074219 */ /* 0x008fca000001160a */
[----:B----4-:R-:W-:Y:S01]  /*b6c0*/  @P5 IMAD.HI.U32 R10, R7, R2, RZ ;  /* 0x00000002070a5227 */ /* 0x010fe200078e00ff */
[----:B------:R-:W-:-:S04]  /*b6d0*/  MOV R2, R7 ;  /* 0x0000000700027202 */ /* 0x000fc80000000f00 */
[----:B------:R-:W-:Y:S02]  /*b6e0*/  @P5 SHF.R.U32.HI R2, RZ, R3, R10 ;  /* 0x00000003ff025219 */ /* 0x000fe4000001160a */
[----:B------:R-:W-:-:S03]  /*b6f0*/  IADD3 R3, -R7, RZ, RZ ;  /* 0x000000ff07037210 */ /* 0x000fc60007ffe1ff */
[----:B------:R-:W-:Y:S02]  /*b700*/  IMAD.MOV R2, RZ, RZ, -R2 ;  /* 0x000000ffff027224 */ /* 0x000fe400078e0a02 */
[--C-:B------:R-:W-:Y:S02]  /*b710*/  IMAD R3, R9, R3, R6.reuse ;  /* 0x0000000309037224 */ /* 0x100fe400078e0206 */
[----:B------:R-:W-:Y:S02]  /*b720*/  IMAD.MOV R6, RZ, RZ, -R6 ;  /* 0x000000ffff067224 */ /* 0x000fe400078e0a06 */
[----:B------:R-:W-:Y:S02]  /*b730*/  IMAD R2, R12, R2, R7 ;  /* 0x000000020c027224 */ /* 0x000fe400078e0207 */
[----:B------:R-:W-:-:S05]  /*b740*/  IMAD R8, R8, R6, R17 ;  /* 0x0000000608087224 */ /* 0x000fca00078e0211 */
[----:B------:R-:W-:-:S04]  /*b750*/  LEA R8, R8, 0xbf, 0x7 ;  /* 0x000000bf08087811 */ /* 0x000fc800078e38ff */
[----:B------:R-:W-:-:S04]  /*b760*/  SHF.R.S32.HI R7, RZ, 0x1f, R8 ;  /* 0x0000001fff077819 */ /* 0x000fc80000011408 */
[----:B------:R-:W-:-:S04]  /*b770*/  LEA.HI R7, R7, R8, RZ, 0x6 ;  /* 0x0000000807077211 */ /* 0x000fc800078f30ff */
[----:B------:R-:W-:-:S04]  /*b780*/  SHF.R.S32.HI R6, RZ, 0x6, R7 ;  /* 0x00000006ff067819 */ /* 0x000fc80000011407 */
[----:B------:R-:W-:Y:S01]  /*b790*/  VIMNMX R6, R6, UR5, PT ;  /* 0x0000000506067c48 */ /* 0x000fe2000bfe0100 */
[----:B------:R-:W-:Y:S06]  /*b7a0*/  BRA.DIV UR4, `(.L_x_104) ;  /* 0x0000001a040c7947 */ /* 0x000fec000b800000 */
[----:B------:R-:W-:-:S13]  /*b7b0*/  ELECT P6, URZ, PT ;  /* 0x00000000003f782f */ /* 0x000fda00038c0000 */
.L_x_146:
[----:B------:R-:W-:Y:S01]  /*b7c0*/  ISETP.GT.AND P3, PT, R6, RZ, P6 ;  /* 0x000000ff0600720c */ /* 0x000fe20003764270 */
[----:B------:R-:W-:-:S12]  /*b7d0*/  BSSY B1, `(.L_x_105) ;  /* 0x0000044000017945 */ /* 0x000fd80003800000 */
[----:B------:R-:W-:Y:S05]  /*b7e0*/  @!P3 BRA `(.L_x_106) ;  /* 0x000000040008b947 */ /* 0x000fea0003800000 */
[----:B------:R-:W1:Y:S01]  /*b7f0*/  S2R R8, SR_CgaCtaId ;  /* 0x0000000000087919 */ /* 0x000e620000008800 */
[----:B------:R-:W-:-:S04]  /*b800*/  MOV R7, 0x400 ;  /* 0x0000040000077802 */ /* 0x000fc80000000f00 */
[----:B-1----:R-:W-:Y:S02]  /*b810*/  LEA R9, R8, R7, 0x18 ;  /* 0x0000000708097211 */ /* 0x002fe400078ec0ff */
[----:B------:R-:W-:Y:S02]  /*b820*/  SHF.L.U32 R7, R4, 0x1f, RZ ;  /* 0x0000001f04077819 */ /* 0x000fe400000006ff */
[----:B------:R-:W-:-:S04]  /*b830*/  LEA R8, R0, R9, 0x3 ;  /* 0x0000000900087211 */ /* 0x000fc800078e18ff */
[----:B------:R-:W1:Y:S02]  /*b840*/  SYNCS.PHASECHK.TRANS64.TRYWAIT P4, [R8+URZ+0x1aa28], R7 ;  /* 0x01aa2807080075a7 */ /* 0x000e64000808017f */
[----:B-1----:R-:W-:Y:S05]  /*b850*/  @!P4 BRA `(.L_x_107) ;  /* 0x000000180000c947 */ /* 0x002fea0003800000 */
.L_x_147:
[----:B------:R-:W-:Y:S01]  /*b860*/  UPRMT UR4, UR20, 0x9910, URZ ;  /* 0x0000991014047896 */ /* 0x000fe2000800003f */
[----:B-1----:R-:W-:-:S03]  /*b870*/  @P2 IMAD.MOV.U32 R7, RZ, RZ, 0x3800 ;  /* 0x00003800ff072424 */ /* 0x002fc600078e00ff */
[----:B------:R-:W-:Y:S01]  /*b880*/  UISETP.NE.AND UP0, UPT, UR4, 0x2, UPT ;  /* 0x000000020400788c */ /* 0x000fe2000bf05270 */
[----:B------:R1:W-:Y:S05]  /*b890*/  @P2 SYNCS.ARRIVE.TRANS64 RZ, [R8+URZ+0x1aa00], R7 ;  /* 0x01aa000708ff29a7 */ /* 0x0003ea000800003f */
[----:B------:R-:W-:-:S13]  /*b8a0*/  PLOP3.LUT P4, PT, PT, PT, UP0, 0x80, 0x0 ;  /* 0x000000000000781c */ /* 0x000fda0003f8f008 */
[----:B-1----:R-:W-:Y:S05]  /*b8b0*/  @P4 BRA `(.L_x_108) ;  /* 0x0000000000044947 */ /* 0x002fea0003800000 */
[----:B------:R-:W-:Y:S01]  /*b8c0*/  BPT.TRAP 0x1 ;  /* 0x000000040000795c */ /* 0x000fe20000300000 */
.L_x_108:
[----:B------:R-:W-:Y:S05]  /*b8d0*/  @P0 BRA `(.L_x_109) ;  /* 0x0000000000040947 */ /* 0x000fea0003800000 */
[----:B------:R-:W-:Y:S01]  /*b8e0*/  BPT.TRAP 0x1 ;  /* 0x000000040000795c */ /* 0x000fe20000300000 */
.L_x_109:
[----:B------:R-:W-:Y:S01]  /*b8f0*/  IMAD R9, R0, 0x3800, R9 ;  /* 0x0000380000097824 */ /* 0x000fe200078e0209 */
[----:B------:R-:W-:Y:S01]  /*b900*/  R2UR UR9, R8 ;  /* 0x00000000080972ca */ /* 0x000fe200000e0000 */
[----:B------:R-:W-:Y:S01]  /*b910*/  UIADD3 UR4, UP0, UR16, 0x1f0, URZ ;  /* 0x000001f010047890 */ /* 0x000fe2000ff1e03f */
[----:B------:R-:W-:Y:S01]  /*b920*/  R2UR UR12, R3 ;  /* 0x00000000030c72ca */ /* 0x000fe200000e0000 */
[----:B------:R-:W-:Y:S01]  /*b930*/  UMOV UR10, URZ ;  /* 0x0000003f000a7c82 */ /* 0x000fe20008000000 */
[----:B------:R-:W-:Y:S01]  /*b940*/  R2UR UR14, R9 ;  /* 0x00000000090e72ca */ /* 0x000fe200000e0000 */
[----:B------:R-:W-:Y:S01]  /*b950*/  UIADD3.X UR5, URZ, UR17, URZ, UP0, !UPT ;  /* 0x000000113f057290 */ /* 0x000fe200087fe43f */
[----:B------:R-:W-:Y:S01]  /*b960*/  R2UR UR13, R2 ;  /* 0x00000000020d72ca */ /* 0x000fe200000e0000 */
[----:B------:R-:W-:Y:S01]  /*b970*/  UMOV UR6, 0x0 ;  /* 0x0000000000067882 */ /* 0x000fe20000000000 */
[----:B------:R-:W-:Y:S01]  /*b980*/  UMOV UR7, 0x10000000 ;  /* 0x1000000000077882 */ /* 0x000fe20000000000 */
[----:B------:R-:W-:Y:S01]  /*b990*/  UMOV UR11, URZ ;  /* 0x0000003f000b7c82 */ /* 0x000fe20008000000 */
[----:B------:R-:W-:Y:S01]  /*b9a0*/  UMOV UR22, 0x10 ;  /* 0x0000001000167882 */ /* 0x000fe20000000000 */
[----:B------:R-:W-:Y:S01]  /*b9b0*/  UMOV UR23, 0x20 ;  /* 0x0000002000177882 */ /* 0x000fe20000000000 */
[----:B------:R-:W-:Y:S01]  /*b9c0*/  UMOV UR24, 0x30 ;  /* 0x0000003000187882 */ /* 0x000fe20000000000 */
[----:B------:R-:W-:Y:S01]  /*b9d0*/  UIADD3 UR9, UR9, 0x1aa00, URZ ;  /* 0x0001aa0009097890 */ /* 0x000fe2000fffe03f */
[----:B------:R-:W-:Y:S01]  /*b9e0*/  IADD3 R0, R0, 0x1, RZ ;  /* 0x0000000100007810 */ /* 0x000fe20007ffe0ff */
[----:B------:R-:W-:-:S02]  /*b9f0*/  UMOV UR25, 0x40 ;  /* 0x0000004000197882 */ /* 0x000fc40000000000 */
[----:B------:R-:W-:Y:S01]  /*ba00*/  UIADD3 UR8, UR14, 0x7000, URZ ;  /* 0x000070000e087890 */ /* 0x000fe2000fffe03f */
[C---:B------:R-:W-:Y:S01]  /*ba10*/  ISETP.NE.AND P4, PT, R0.reuse, 0x5, PT ;  /* 0x000000050000780c */ /* 0x040fe20003f85270 */
[----:B------:R-:W-:Y:S02]  /*ba20*/  UIADD3 UR15, UR14, 0x7800, URZ ;  /* 0x000078000e0f7890 */ /* 0x000fe4000fffe03f */
[----:B------:R-:W-:Y:S01]  /*ba30*/  UIADD3 UR18, UR14, 0x8000, URZ ;  /* 0x000080000e127890 */ /* 0x000fe2000fffe03f */
[----:B------:R-:W-:Y:S01]  /*ba40*/  SEL R7, RZ, 0x1, P4 ;  /* 0x00000001ff077807 */ /* 0x000fe20002000000 */
[----:B------:R-:W-:Y:S01]  /*ba50*/  UIADD3 UR19, UR14, 0x8800, URZ ;  /* 0x000088000e137890 */ /* 0x000fe2000fffe03f */
[----:B------:R-:W-:Y:S02]  /*ba60*/  SEL R0, R0, RZ, P4 ;  /* 0x000000ff00007207 */ /* 0x000fe40002000000 */
[----:B------:R1:W-:Y:S01]  /*ba70*/  UTMALDG.4D [UR8], [UR4], desc[UR6] ;  /* 0x00000608040075b4 */ /* 0x0003e20008019000 */
[----:B------:R-:W-:Y:S01]  /*ba80*/  LOP3.LUT R4, R4, R7, RZ, 0x3c, !PT ;  /* 0x0000000704047212 */ /* 0x000fe200078e3cff */
[----:B-1----:R-:W-:Y:S01]  /*ba90*/  UMOV UR8, UR15 ;  /* 0x0000000f00087c82 */ /* 0x002fe20008000000 */
[----:B------:R-:W-:Y:S01]  /*baa0*/  UMOV UR10, UR22 ;  /* 0x00000016000a7c82 */ /* 0x000fe20008000000 */
[----:B------:R-:W-:Y:S01]  /*bab0*/  UIADD3 UR15, UR14, 0x9000, URZ ;  /* 0x000090000e0f7890 */ /* 0x000fe2000fffe03f */
[----:B------:R1:W-:Y:S02]  /*bac0*/  UTMALDG.4D [UR8], [UR4], desc[UR6] ;  /* 0x00000608040075b4 */ /* 0x0003e40008019000 */
[----:B-1----:R-:W-:Y:S01]  /*bad0*/  UMOV UR8, UR18 ;  /* 0x0000001200087c82 */ /* 0x002fe20008000000 */
[----:B------:R-:W-:Y:S01]  /*bae0*/  UMOV UR10, UR23 ;  /* 0x00000017000a7c82 */ /* 0x000fe20008000000 */
[----:B------:R-:W-:Y:S01]  /*baf0*/  UIADD3 UR18, UR14, 0x9800, URZ ;  /* 0x000098000e127890 */ /* 0x000fe2000fffe03f */
[----:B------:R1:W-:Y:S01]  /*bb00*/  UTMALDG.4D [UR8], [UR4], desc[UR6] ;  /* 0x00000608040075b4 */ /* 0x0003e20008019000 */
[----:B------:R-:W-:Y:S01]  /*bb10*/  UIADD3 UR14, UR14, 0xa000, URZ ;  /* 0x0000a0000e0e7890 */ /* 0x000fe2000fffe03f */
[----:B-1----:R-:W-:Y:S01]  /*bb20*/  UMOV UR8, UR19 ;  /* 0x0000001300087c82 */ /* 0x002fe20008000000 */
[----:B------:R-:W-:-:S02]  /*bb30*/  UMOV UR10, UR24 ;  /* 0x00000018000a7c82 */ /* 0x000fc40008000000 */
[----:B------:R1:W-:Y:S02]  /*bb40*/  UTMALDG.4D [UR8], [UR4], desc[UR6] ;  /* 0x00000608040075b4 */ /* 0x0003e40008019000 */
[----:B-1----:R-:W-:Y:S01]  /*bb50*/  UMOV UR8, UR15 ;  /* 0x0000000f00087c82 */ /* 0x002fe20008000000 */
[----:B------:R-:W-:Y:S01]  /*bb60*/  UMOV UR10, UR25 ;  /* 0x00000019000a7c82 */ /* 0x000fe20008000000 */
[----:B------:R-:W-:Y:S01]  /*bb70*/  UMOV UR15, 0x50 ;  /* 0x00000050000f7882 */ /* 0x000fe20000000000 */
        /* <DEDUP_REMOVED lines=9> */
.L_x_106:
[----:B------:R-:W-:Y:S05]  /*bc10*/  BSYNC B1 ;  /* 0x0000000000017941 */ /* 0x000fea0003800000 */
.L_x_105:
        /* <DEDUP_REMOVED lines=10> */
.L_x_111:
[----:B------:R-:W-:Y:S05]  /*bcc0*/  BSYNC B1 ;  /* 0x0000000000017941 */ /* 0x000fea0003800000 */
.L_x_110:
[----:B------:R-:W-:Y:S01]  /*bcd0*/  BSSY B1, `(.L_x_113) ;  /* 0x0000046000017945 */ /* 0x000fe20003800000 */
[----:B------:R-:W-:-:S03]  /*bce0*/  IMAD.MOV.U32 R9, RZ, RZ, RZ ;  /* 0x000000ffff097224 */ /* 0x000fc600078e00ff */
[----:B------:R-:W-:Y:S05]  /*bcf0*/  @!P3 BRA `(.L_x_114) ;  /* 0x00000004000cb947 */ /* 0x000fea0003800000 */
[----:B-1----:R-:W1:Y:S01]  /*bd00*/  S2R R8, SR_CgaCtaId ;  /* 0x0000000000087919 */ /* 0x002e620000008800 */
[----:B------:R-:W-:-:S04]  /*bd10*/  MOV R5, 0x400 ;  /* 0x0000040000057802 */ /* 0x000fc80000000f00 */
[----:B-1----:R-:W-:Y:S02]  /*bd20*/  LEA R5, R8, R5, 0x18 ;  /* 0x0000000508057211 */ /* 0x002fe400078ec0ff */
[----:B------:R-:W-:Y:S02]  /*bd30*/  SHF.L.U32 R8, R4, 0x1f, RZ ;  /* 0x0000001f04087819 */ /* 0x000fe400000006ff */
[----:B------:R-:W-:-:S04]  /*bd40*/  LEA R7, R0, R5, 0x3 ;  /* 0x0000000500077211 */ /* 0x000fc800078e18ff */
[----:B------:R-:W1:Y:S02]  /*bd50*/  SYNCS.PHASECHK.TRANS64.TRYWAIT P3, [R7+URZ+0x1aa28], R8 ;  /* 0x01aa2808070075a7 */ /* 0x000e64000806017f */
[----:B-1----:R-:W-:Y:S05]  /*bd60*/  @!P3 BRA `(.L_x_115) ;  /* 0x0000001000e4b947 */ /* 0x002fea0003800000 */
.L_x_148:
[----:B------:R-:W-:Y:S01]  /*bd70*/  UPRMT UR4, UR20, 0x9910, URZ ;  /* 0x0000991014047896 */ /* 0x000fe2000800003f */
[----:B-1----:R-:W-:-:S03]  /*bd80*/  @P2 IMAD.MOV.U32 R8, RZ, RZ, 0x3800 ;  /* 0x00003800ff082424 */ /* 0x002fc600078e00ff */
[----:B------:R-:W-:Y:S01]  /*bd90*/  UISETP.NE.AND UP0, UPT, UR4, 0x2, UPT ;  /* 0x000000020400788c */ /* 0x000fe2000bf05270 */
[----:B------:R1:W-:Y:S05]  /*bda0*/  @P2 SYNCS.ARRIVE.TRANS64 RZ, [R7+URZ+0x1aa00], R8 ;  /* 0x01aa000807ff29a7 */ /* 0x0003ea000800003f */
[----:B------:R-:W-:-:S13]  /*bdb0*/  PLOP3.LUT P3, PT, PT, PT, UP0, 0x80, 0x0 ;  /* 0x000000000000781c */ /* 0x000fda0003f6f008 */
[----:B-1----:R-:W-:Y:S05]  /*bdc0*/  @P3 BRA `(.L_x_116) ;  /* 0x0000000000043947 */ /* 0x002fea0003800000 */
[----:B------:R-:W-:Y:S01]  /*bdd0*/  BPT.TRAP 0x1 ;  /* 0x000000040000795c */ /* 0x000fe20000300000 */
.L_x_116:
[----:B------:R-:W-:Y:S05]  /*bde0*/  @P0 BRA `(.L_x_117) ;  /* 0x0000000000040947 */ /* 0x000fea0003800000 */
[----:B------:R-:W-:Y:S01]  /*bdf0*/  BPT.TRAP 0x1 ;  /* 0x000000040000795c */ /* 0x000fe20000300000 */
.L_x_117:
        /* <DEDUP_REMOVED lines=16> */
[----:B------:R-:W-:Y:S01]  /*bf00*/  UMOV UR25, 0x40 ;  /* 0x0000004000197882 */ /* 0x000fe20000000000 */
[----:B------:R-:W-:Y:S01]  /*bf10*/  IMAD.MOV.U32 R9, RZ, RZ, 0x1 ;  /* 0x00000001ff097424 */ /* 0x000fe200078e00ff */
[----:B------:R-:W-:Y:S01]  /*bf20*/  UIADD3 UR8, UR14, 0x7000, URZ ;  /* 0x000070000e087890 */ /* 0x000fe2000fffe03f */
[----:B------:R-:W-:Y:S01]  /*bf30*/  ISETP.NE.AND P3, PT, R0, 0x5, PT ;  /* 0x000000050000780c */ /* 0x000fe20003f65270 */
[----:B------:R-:W-:-:S02]  /*bf40*/  UIADD3 UR15, UR14, 0x7800, URZ ;  /* 0x000078000e0f7890 */ /* 0x000fc4000fffe03f */
        /* <DEDUP_REMOVED lines=30> */
.L_x_114:
[----:B------:R-:W-:Y:S05]  /*c130*/  BSYNC B1 ;  /* 0x0000000000017941 */ /* 0x000fea0003800000 */
.L_x_113:
[----:B------:R-:W-:Y:S01]  /*c140*/  ISETP.GE.AND P3, PT, R6, 0x2, PT ;  /* 0x000000020600780c */ /* 0x000fe20003f66270 */
[----:B------:R-:W-:-:S12]  /*c150*/  BSSY B1, `(.L_x_118) ;  /* 0x0000094000017945 */ /* 0x000fd80003800000 */
[----:B------:R-:W-:Y:S05]  /*c160*/  @!P3 BRA `(.L_x_119) ;  /* 0x000000080048b947 */ /* 0x000fea0003800000 */
[----:B------:R-:W-:-:S07]  /*c170*/  SHF.L.U32 R6, R6, 0x1, RZ ;  /* 0x0000000106067819 */ /* 0x000fce00000006ff */
.L_x_130:
[----:B------:R-:W-:Y:S04]  /*c180*/  BSSY B2, `(.L_x_120) ;  /* 0x0000045000027945 */ /* 0x000fe80003800000 */
[----:B------:R-:W-:Y:S05]  /*c190*/  @!P6 BRA `(.L_x_121) ;  /* 0x00000004000ce947 */ /* 0x000fea0003800000 */
[----:B-1----:R-:W1:Y:S01]  /*c1a0*/  S2R R8, SR_CgaCtaId ;  /* 0x0000000000087919 */ /* 0x002e620000008800 */
[----:B------:R-:W-:-:S04]  /*c1b0*/  MOV R5, 0x400 ;  /* 0x0000040000057802 */ /* 0x000fc80000000f00 */
[----:B-1----:R-:W-:Y:S02]  /*c1c0*/  LEA R5, R8, R5, 0x18 ;  /* 0x0000000508057211 */ /* 0x002fe400078ec0ff */
[----:B------:R-:W-:-:S03]  /*c1d0*/  SHF.L.U32 R8, R4, 0x1f, RZ ;  /* 0x0000001f04087819 */ /* 0x000fc600000006ff */
[----:B------:R-:W-:-:S04]  /*c1e0*/  IMAD R7, R0, 0x8, R5 ;  /* 0x0000000800077824 */ /* 0x000fc800078e0205 */
[----:B------:R-:W1:Y:S02]  /*c1f0*/  SYNCS.PHASECHK.TRANS64.TRYWAIT P3, [R7+URZ+0x1aa28], R8 ;  /* 0x01aa2808070075a7 */ /* 0x000e64000806017f */
[----:B-1----:R-:W-:Y:S05]  /*c200*/  @!P3 BRA `(.L_x_122) ;  /* 0x0000000c00d0b947 */ /* 0x002fea0003800000 */
.L_x_149:
[----:B------:R-:W-:Y:S01]  /*c210*/  UPRMT UR4, UR20, 0x9910, URZ ;  /* 0x0000991014047896 */ /* 0x000fe2000800003f */
[----:B-1----:R-:W-:-:S03]  /*c220*/  @P2 MOV R8, 0x3800 ;  /* 0x0000380000082802 */ /* 0x002fc60000000f00 */
[----:B------:R-:W-:Y:S01]  /*c230*/  UISETP.NE.AND UP0, UPT, UR4, 0x2, UPT ;  /* 0x000000020400788c */ /* 0x000fe2000bf05270 */
[----:B------:R1:W-:Y:S05]  /*c240*/  @P2 SYNCS.ARRIVE.TRANS64 RZ, [R7+URZ+0x1aa00], R8 ;  /* 0x01aa000807ff29a7 */ /* 0x0003ea000800003f */
[----:B------:R-:W-:-:S13]  /*c250*/  PLOP3.LUT P3, PT, PT, PT, UP0, 0x80, 0x0 ;  /* 0x000000000000781c */ /* 0x000fda0003f6f008 */
[----:B-1----:R-:W-:Y:S05]  /*c260*/  @P3 BRA `(.L_x_123) ;  /* 0x0000000000043947 */ /* 0x002fea0003800000 */
[----:B------:R-:W-:Y:S01]  /*c270*/  BPT.TRAP 0x1 ;  /* 0x000000040000795c */ /* 0x000fe20000300000 */
.L_x_123:
[----:B------:R-:W-:Y:S05]  /*c280*/  @P0 BRA `(.L_x_124) ;  /* 0x0000000000040947 */ /* 0x000fea0003800000 */
[----:B------:R-:W-:Y:S01]  /*c290*/  BPT.TRAP 0x1 ;  /* 0x000000040000795c */ /* 0x000fe20000300000 */
.L_x_124:
        /* <DEDUP_REMOVED lines=9> */
[----:B------:R-:W-:Y:S01]  /*c330*/  R2UR UR13, R2 ;  /* 0x00000000020d72ca */ /* 0x000fe200000e0000 */
[----:B------:R-:W-:Y:S01]  /*c340*/  UMOV UR7, 0x10000000 ;  /* 0x1000000000077882 */ /* 0x000fe20000000000 */
[----:B------:R-:W-:Y:S01]  /*c350*/  UMOV UR18, 0x10 ;  /* 0x0000001000127882 */ /* 0x000fe20000000000 */
[----:B------:R-:W-:Y:S01]  /*c360*/  UMOV UR22, 0x20 ;  /* 0x0000002000167882 */ /* 0x000fe20000000000 */
[----:B------:R-:W-:Y:S01]  /*c370*/  UMOV UR24, 0x30 ;  /* 0x0000003000187882 */ /* 0x000fe20000000000 */
[----:B------:R-:W-:Y:S01]  /*c380*/  UIADD3 UR9, UR9, 0x1aa00, URZ ;  /* 0x0001aa0009097890 */ /* 0x000fe2000fffe03f */
[----:B------:R-:W-:Y:S01]  /*c390*/  VIADD R0, R0, 0x1 ;  /* 0x0000000100007836 */ /* 0x000fe20000000000 */
[----:B------:R-:W-:-:S02]  /*c3a0*/  USHF.L.U32 UR11, UR11, 0x6, URZ ;  /* 0x000000060b0b7899 */ /* 0x000fc4000800063f */
[----:B------:R-:W-:Y:S02]  /*c3b0*/  UIADD3 UR8, UR14, 0x7000, URZ ;  /* 0x000070000e087890 */ /* 0x000fe4000fffe03f */
[----:B------:R-:W-:Y:S01]  /*c3c0*/  UIADD3 UR15, UR14, 0x7800, URZ ;  /* 0x000078000e0f7890 */ /* 0x000fe2000fffe03f */
[C---:B------:R-:W-:Y:S01]  /*c3d0*/  ISETP.NE.AND P3, PT, R0.reuse, 0x5, PT ;  /* 0x000000050000780c */ /* 0x040fe20003f65270 */
[----:B------:R-:W-:Y:S02]  /*c3e0*/  UIADD3 UR19, UR14, 0x8000, URZ ;  /* 0x000080000e137890 */ /* 0x000fe4000fffe03f */
[----:B------:R-:W-:Y:S01]  /*c3f0*/  UIADD3 UR23, UR14, 0x8800, URZ ;  /* 0x000088000e177890 */ /* 0x000fe2000fffe03f */
[----:B------:R-:W-:Y:S01]  /*c400*/  SEL R5, RZ, 0x1, P3 ;  /* 0x00000001ff057807 */ /* 0x000fe20001800000 */
[----:B------:R-:W-:Y:S01]  /*c410*/  UMOV UR25, 0x40 ;  /* 0x0000004000197882 */ /* 0x000fe20000000000 */
[----:B------:R1:W-:Y:S01]  /*c420*/  UTMALDG.4D [UR8], [UR4], desc[UR6] ;  /* 0x00000608040075b4 */ /* 0x0003e20008019000 */
[----:B------:R-:W-:-:S02]  /*c430*/  SEL R0, R0, RZ, P3 ;  /* 0x000000ff00007207 */ /* 0x000fc40001800000 */
        /* <DEDUP_REMOVED lines=25> */
.L_x_121:
[----:B------:R-:W-:Y:S05]  /*c5d0*/  BSYNC B2 ;  /* 0x0000000000027941 */ /* 0x000fea0003800000 */
.L_x_120:
[----:B------:R-:W-:Y:S01]  /*c5e0*/  ISETP.LT.OR P3, PT, R6, 0x4, !P6 ;  /* 0x000000040600780c */ /* 0x000fe20007761670 */
[----:B------:R-:W-:-:S12]  /*c5f0*/  BSSY B2, `(.L_x_125) ;  /* 0x0000046000027945 */ /* 0x000fd80003800000 */
[----:B------:R-:W-:Y:S05]  /*c600*/  @P3 BRA `(.L_x_126) ;  /* 0x0000000400103947 */ /* 0x000fea0003800000 */
[----:B-1----:R-:W1:Y:S01]  /*c610*/  S2R R8, SR_CgaCtaId ;  /* 0x0000000000087919 */ /* 0x002e620000008800 */
[----:B------:R-:W-:-:S04]  /*c620*/  MOV R5, 0x400 ;  /* 0x0000040000057802 */ /* 0x000fc80000000f00 */
[----:B-1----:R-:W-:Y:S02]  /*c630*/  LEA R5, R8, R5, 0x18 ;  /* 0x0000000508057211 */ /* 0x002fe400078ec0ff */
[----:B------:R-:W-:Y:S02]  /*c640*/  SHF.L.U32 R8, R4, 0x1f, RZ ;  /* 0x0000001f04087819 */ /* 0x000fe400000006ff */
[----:B------:R-:W-:-:S04]  /*c650*/  LEA R7, R0, R5, 0x3 ;  /* 0x0000000500077211 */ /* 0x000fc800078e18ff */
[----:B------:R-:W1:Y:S02]  /*c660*/  SYNCS.PHASECHK.TRANS64.TRYWAIT P3, [R7+URZ+0x1aa28], R8 ;  /* 0x01aa2808070075a7 */ /* 0x000e64000806017f */
[----:B-1----:R-:W-:Y:S05]  /*c670*/  @!P3 BRA `(.L_x_127) ;  /* 0x0000000800c8b947 */ /* 0x002fea0003800000 */
.L_x_150:
[----:B------:R-:W-:Y:S01]  /*c680*/  UPRMT UR4, UR20, 0x9910, URZ ;  /* 0x0000991014047896 */ /* 0x000fe2000800003f */
[----:B-1----:R-:W-:-:S03]  /*c690*/  @P1 IMAD.MOV.U32 R8, RZ, RZ, 0x3800 ;  /* 0x00003800ff081424 */ /* 0x002fc600078e00ff */
[----:B------:R-:W-:Y:S01]  /*c6a0*/  UISETP.NE.AND UP0, UPT, UR4, 0x2, UPT ;  /* 0x000000020400788c */ /* 0x000fe2000bf05270 */
[----:B------:R1:W-:Y:S05]  /*c6b0*/  @P1 SYNCS.ARRIVE.TRANS64 RZ, [R7+URZ+0x1aa00], R8 ;  /* 0x01aa000807ff19a7 */ /* 0x0003ea000800003f */
[----:B------:R-:W-:-:S13]  /*c6c0*/  PLOP3.LUT P3, PT, PT, PT, UP0, 0x80, 0x0 ;  /* 0x000000000000781c */ /* 0x000fda0003f6f008 */
[----:B-1----:R-:W-:Y:S05]  /*c6d0*/  @P3 BRA `(.L_x_128) ;  /* 0x0000000000043947 */ /* 0x002fea0003800000 */
[----:B------:R-:W-:Y:S01]  /*c6e0*/  BPT.TRAP 0x1 ;  /* 0x000000040000795c */ /* 0x000fe20000300000 */
.L_x_128:
[----:B------:R-:W-:Y:S05]  /*c6f0*/  @P0 BRA `(.L_x_129) ;  /* 0x0000000000040947 */ /* 0x000fea0003800000 */
[----:B------:R-:W-:Y:S01]  /*c700*/  BPT.TRAP 0x1 ;  /* 0x000000040000795c */ /* 0x000fe20000300000 */
.L_x_129:
        /* <DEDUP_REMOVED lines=15> */
[----:B------:R-:W-:Y:S01]  /*c800*/  IADD3 R0, R0, 0x1, RZ ;  /* 0x0000000100007810 */ /* 0x000fe20007ffe0ff */
[----:B------:R-:W-:Y:S01]  /*c810*/  USHF.L.U32 UR11, UR11, 0x6, URZ ;  /* 0x000000060b0b7899 */ /* 0x000fe2000800063f */
[----:B------:R-:W-:Y:S01]  /*c820*/  VIADD R9, R9, 0x1 ;  /* 0x0000000109097836 */ /* 0x000fe20000000000 */
[----:B------:R-:W-:Y:S01]  /*c830*/  UIADD3 UR8, UR14, 0x7000, URZ ;  /* 0x000070000e087890 */ /* 0x000fe2000fffe03f */
[----:B------:R-:W-:Y:S01]  /*c840*/  ISETP.NE.AND P3, PT, R0, 0x5, PT ;  /* 0x000000050000780c */ /* 0x000fe20003f65270 */
[----:B------:R-:W-:-:S02]  /*c850*/  UIADD3 UR15, UR14, 0x7800, URZ ;  /* 0x000078000e0f7890 */ /* 0x000fc4000fffe03f */
[----:B------:R-:W-:Y:S01]  /*c860*/  UIADD3 UR19, UR14, 0x8000, URZ ;  /* 0x000080000e137890 */ /* 0x000fe2000fffe03f */
[----:B------:R-:W-:Y:S01]  /*c870*/  SEL R5, RZ, 0x1, P3 ;  /* 0x00000001ff057807 */ /* 0x000fe20001800000 */
[----:B------:R-:W-:Y:S01]  /*c880*/  UIADD3 UR23, UR14, 0x8800, URZ ;  /* 0x000088000e177890 */ /* 0x000fe2000fffe03f */
[----:B------:R-:W-:Y:S01]  /*c890*/  SEL R0, R0, RZ, P3 ;  /* 0x000000ff00007207 */ /* 0x000fe20001800000 */
[----:B------:R-:W-:Y:S01]  /*c8a0*/  UMOV UR25, 0x40 ;  /* 0x0000004000197882 */ /* 0x000fe20000000000 */
        /* <DEDUP_REMOVED lines=26> */
.L_x_126:
[----:B------:R-:W-:Y:S05]  /*ca50*/  BSYNC B2 ;  /* 0x0000000000027941 */ /* 0x000fea0003800000 */
.L_x_125:
[C---:B------:R-:W-:Y:S02]  /*ca60*/  ISETP.GT.AND P3, PT, R6.reuse, 0x4, PT ;  /* 0x000000040600780c */ /* 0x040fe40003f64270 */
[----:B------:R-:W-:-:S11]  /*ca70*/  IADD3 R6, R6, -0x2, RZ ;  /* 0xfffffffe06067810 */ /* 0x000fd60007ffe0ff */
[----:B------:R-:W-:Y:S05]  /*ca80*/  @P3 BRA `(.L_x_130) ;  /* 0xfffffff400bc3947 */ /* 0x000fea000383ffff */
.L_x_119:
[----:B------:R-:W-:Y:S05]  /*ca90*/  BSYNC B1 ;  /* 0x0000000000017941 */ /* 0x000fea0003800000 */
.L_x_118:
[----:B------:R-:W-:Y:S01]  /*caa0*/  VIADD R17, R17, UR21 ;  /* 0x0000001511117c36 */ /* 0x000fe20008000000 */
[----:B------:R-:W-:Y:S01]  /*cab0*/  ULDC UR4, c[0x0][0xa00] ;  /* 0x0002800000047ab9 */ /* 0x000fe20000000800 */
[----:B-1----:R-:W-:-:S03]  /*cac0*/  PRMT R5, RZ, 0x7610, R5 ;  /* 0x00007610ff057816 */ /* 0x002fc60000000005 */
[----:B------:R-:W-:-:S13]  /*cad0*/  ISETP.GE.AND P3, PT, R17, UR4, PT ;  /* 0x0000000411007c0c */ /* 0x000fda000bf66270 */
[----:B------:R-:W-:Y:S05]  /*cae0*/  @!P3 BRA `(.L_x_131) ;  /* 0xffffffe8009cb947 */ /* 0x000fea000383ffff */
[----:B------:R-:W-:Y:S05]  /*caf0*/  BSYNC B0 ;  /* 0x0000000000007941 */ /* 0x000fea0003800000 */
.L_x_103:
[----:B------:R-:W-:Y:S05]  /*cb00*/  EXIT ;  /* 0x000000000000794d */ /* 0x000fea0003800000 */
.L_x_17:
[----:B-1----:R-:W-:-:S04]  /*cb10*/  MOV R4, UR4 ;  /* 0x0000000400047c02 */ /* 0x002fc80008000f00 */
[----:B------:R1:W2:Y:S03]  /*cb20*/  SYNCS.PHASECHK.TRANS64.TRYWAIT P1, [R4+URZ+0x1aa50], R3 ;  /* 0x01aa5003040075a7 */ /* 0x0002a6000802017f */
[----:B--2---:R-:W-:Y:S05]  /*cb30*/  @!P1 NANOSLEEP.SYNCS 0x989680 ;  /* 0x009896800000995d */ /* 0x004fea0003900000 */
[----:B------:R-:W2:Y:S02]  /*cb40*/  @!P1 SYNCS.PHASECHK.TRANS64 P1, [R4+URZ+0x1aa50], R3 ;  /* 0x01aa5003040095a7 */ /* 0x000ea4000802007f */
[----:B--2---:R-:W-:Y:S05]  /*cb50*/  @!P1 BRA `(.L_x_17) ;  /* 0xfffffffc00ec9947 */ /* 0x004fea000383ffff */
[----:B------:R-:W-:Y:S05]  /*cb60*/  BRA `(.L_x_132) ;  /* 0xffffff4800347947 */ /* 0x000fea000383ffff */
.L_x_19:
[----:B-1----:R-:W-:-:S04]  /*cb70*/  IMAD.U32 R6, RZ, RZ, UR34 ;  /* 0x00000022ff067e24 */ /* 0x002fc8000f8e00ff */
[----:B------:R1:W2:Y:S03]  /*cb80*/  SYNCS.PHASECHK.TRANS64.TRYWAIT P1, [R6+URZ+0x1aa00], R3 ;  /* 0x01aa0003060075a7 */ /* 0x0002a6000802017f */
[----:B--2---:R-:W-:Y:S05]  /*cb90*/  @!P1 NANOSLEEP.SYNCS 0x989680 ;  /* 0x009896800000995d */ /* 0x004fea0003900000 */
[----:B------:R-:W2:Y:S02]  /*cba0*/  @!P1 SYNCS.PHASECHK.TRANS64 P1, [R6+URZ+0x1aa00], R3 ;  /* 0x01aa0003060095a7 */ /* 0x000ea4000802007f */
[----:B--2---:R-:W-:Y:S05]  /*cbb0*/  @!P1 BRA `(.L_x_19) ;  /* 0xfffffffc00ec9947 */ /* 0x004fea000383ffff */
[----:B------:R-:W-:Y:S05]  /*cbc0*/  BRA `(.L_x_133) ;  /* 0xffffff4800487947 */ /* 0x000fea000383ffff */
.L_x_20:
[----:B-1----:R-:W-:-:S04]  /*cbd0*/  MOV R3, UR32 ;  /* 0x0000002000037c02 */ /* 0x002fc80008000f00 */
[----:B------:R1:W2:Y:S03]  /*cbe0*/  SYNCS.PHASECHK.TRANS64.TRYWAIT P1, [R3+URZ+-0x8], R4 ;  /* 0xfffff804030075a7 */ /* 0x0002a6000802017f */
[----:B--2---:R-:W-:Y:S05]  /*cbf0*/  @!P1 NANOSLEEP.SYNCS 0x989680 ;  /* 0x009896800000995d */ /* 0x004fea0003900000 */
[----:B------:R-:W2:Y:S02]  /*cc00*/  @!P1 SYNCS.PHASECHK.TRANS64 P1, [R3+URZ+-0x8], R4 ;  /* 0xfffff804030095a7 */ /* 0x000ea4000802007f */
[----:B--2---:R-:W-:Y:S05]  /*cc10*/  @!P1 BRA `(.L_x_20) ;  /* 0xfffffffc00ec9947 */ /* 0x004fea000383ffff */
[----:B------:R-:W-:Y:S05]  /*cc20*/  BRA `(.L_x_134) ;  /* 0xffffff4800387947 */ /* 0x000fea000383ffff */
.L_x_22:
[----:B-1----:R-:W-:-:S04]  /*cc30*/  IMAD.U32 R8, RZ, RZ, UR6 ;  /* 0x00000006ff087e24 */ /* 0x002fc8000f8e00ff */
[----:B------:R1:W2:Y:S03]  /*cc40*/  SYNCS.PHASECHK.TRANS64.TRYWAIT P1, [R8+URZ+0x1aa00], R7 ;  /* 0x01aa0007080075a7 */ /* 0x0002a6000802017f */
[----:B--2---:R-:W-:Y:S05]  /*cc50*/  @!P1 NANOSLEEP.SYNCS 0x989680 ;  /* 0x009896800000995d */ /* 0x004fea0003900000 */
[----:B------:R-:W2:Y:S02]  /*cc60*/  @!P1 SYNCS.PHASECHK.TRANS64 P1, [R8+URZ+0x1aa00], R7 ;  /* 0x01aa0007080095a7 */ /* 0x000ea4000802007f */
[----:B--2---:R-:W-:Y:S05]  /*cc70*/  @!P1 BRA `(.L_x_22) ;  /* 0xfffffffc00ec9947 */ /* 0x004fea000383ffff */
[----:B------:R-:W-:Y:S05]  /*cc80*/  BRA `(.L_x_135) ;  /* 0xffffff6000147947 */ /* 0x000fea000383ffff */
.L_x_27:
[----:B-1----:R-:W-:-:S04]  /*cc90*/  MOV R5, UR6 ;  /* 0x0000000600057c02 */ /* 0x002fc80008000f00 */
[----:B------:R1:W2:Y:S03]  /*cca0*/  SYNCS.PHASECHK.TRANS64.TRYWAIT P2, [R5+URZ+0x1aa00], R0 ;  /* 0x01aa0000050075a7 */ /* 0x0002a6000804017f */
[----:B--2---:R-:W-:Y:S05]  /*ccb0*/  @!P2 NANOSLEEP.SYNCS 0x989680 ;  /* 0x009896800000a95d */ /* 0x004fea0003900000 */
[----:B------:R-:W2:Y:S02]  /*ccc0*/  @!P2 SYNCS.PHASECHK.TRANS64 P2, [R5+URZ+0x1aa00], R0 ;  /* 0x01aa00000500a5a7 */ /* 0x000ea4000804007f */
[----:B--2---:R-:W-:Y:S05]  /*ccd0*/  @!P2 BRA `(.L_x_27) ;  /* 0xfffffffc00eca947 */ /* 0x004fea000383ffff */
[----:B------:R-:W-:Y:S05]  /*cce0*/  BRA `(.L_x_136) ;  /* 0xffffff6c00087947 */ /* 0x000fea000383ffff */
.L_x_31:
[----:B-1----:R-:W-:-:S04]  /*ccf0*/  IMAD.U32 R0, RZ, RZ, UR6 ;  /* 0x00000006ff007e24 */ /* 0x002fc8000f8e00ff */
[----:B------:R1:W2:Y:S03]  /*cd00*/  SYNCS.PHASECHK.TRANS64.TRYWAIT P2, [R0+URZ+0x1aa00], R9 ;  /* 0x01aa0009000075a7 */ /* 0x0002a6000804017f */
[----:B--2---:R-:W-:Y:S05]  /*cd10*/  @!P2 NANOSLEEP.SYNCS 0x989680 ;  /* 0x009896800000a95d */ /* 0x004fea0003900000 */
[----:B------:R-:W2:Y:S02]  /*cd20*/  @!P2 SYNCS.PHASECHK.TRANS64 P2, [R0+URZ+0x1aa00], R9 ;  /* 0x01aa00090000a5a7 */ /* 0x000ea4000804007f */
[----:B--2---:R-:W-:Y:S05]  /*cd30*/  @!P2 BRA `(.L_x_31) ;  /* 0xfffffffc00eca947 */ /* 0x004fea000383ffff */
[----:B------:R-:W-:Y:S05]  /*cd40*/  BRA `(.L_x_30) ;  /* 0xffffff8000bc7947 */ /* 0x000fea000383ffff */
.L_x_39:
[----:B-1----:R-:W-:-:S04]  /*cd50*/  MOV R5, UR6 ;  /* 0x0000000600057c02 */ /* 0x002fc80008000f00 */
[----:B------:R1:W2:Y:S03]  /*cd60*/  SYNCS.PHASECHK.TRANS64.TRYWAIT P2, [R5+URZ+0x1aa00], R4 ;  /* 0x01aa0004050075a7 */ /* 0x0002a6000804017f */
[----:B--2---:R-:W-:Y:S05]  /*cd70*/  @!P2 NANOSLEEP.SYNCS 0x989680 ;  /* 0x009896800000a95d */ /* 0x004fea0003900000 */
[----:B------:R-:W2:Y:S02]  /*cd80*/  @!P2 SYNCS.PHASECHK.TRANS64 P2, [R5+URZ+0x1aa00], R4 ;  /* 0x01aa00040500a5a7 */ /* 0x000ea4000804007f */
[----:B--2---:R-:W-:Y:S05]  /*cd90*/  @!P2 BRA `(.L_x_39) ;  /* 0xfffffffc00eca947 */ /* 0x004fea000383ffff */
[----:B------:R-:W-:Y:S05]  /*cda0*/  BRA `(.L_x_137) ;  /* 0xffffff8c00f07947 */ /* 0x000fea000383ffff */
.L_x_43:
[----:B-1----:R-:W-:-:S04]  /*cdb0*/  IMAD.U32 R9, RZ, RZ, UR6 ;  /* 0x00000006ff097e24 */ /* 0x002fc8000f8e00ff */
[----:B------:R1:W2:Y:S03]  /*cdc0*/  SYNCS.PHASECHK.TRANS64.TRYWAIT P2, [R9+URZ+0x1aa00], R0 ;  /* 0x01aa0000090075a7 */ /* 0x0002a6000804017f */
[----:B--2---:R-:W-:Y:S05]  /*cdd0*/  @!P2 NANOSLEEP.SYNCS 0x989680 ;  /* 0x009896800000a95d */ /* 0x004fea0003900000 */
[----:B------:R-:W2:Y:S02]  /*cde0*/  @!P2 SYNCS.PHASECHK.TRANS64 P2, [R9+URZ+0x1aa00], R0 ;  /* 0x01aa00000900a5a7 */ /* 0x000ea4000804007f */
[----:B--2---:R-:W-:Y:S05]  /*cdf0*/  @!P2 BRA `(.L_x_43) ;  /* 0xfffffffc00eca947 */ /* 0x004fea000383ffff */
[----:B------:R-:W-:Y:S05]  /*ce00*/  BRA `(.L_x_42) ;  /* 0xffffffa800ec7947 */ /* 0x000fea000383ffff */
.L_x_63:
[----:B-1----:R-:W-:-:S04]  /*ce10*/  MOV R3, UR32 ;  /* 0x0000002000037c02 */ /* 0x002fc80008000f00 */
[----:B------:R1:W2:Y:S03]  /*ce20*/  SYNCS.PHASECHK.TRANS64.TRYWAIT P1, [R3+URZ+0x8], R0 ;  /* 0x00000800030075a7 */ /* 0x0002a6000802017f */
[----:B--2---:R-:W-:Y:S05]  /*ce30*/  @!P1 NANOSLEEP.SYNCS 0x989680 ;  /* 0x009896800000995d */ /* 0x004fea0003900000 */
[----:B------:R-:W2:Y:S02]  /*ce40*/  @!P1 SYNCS.PHASECHK.TRANS64 P1, [R3+URZ+0x8], R0 ;  /* 0x00000800030095a7 */ /* 0x000ea4000802007f */
[----:B--2---:R-:W-:Y:S05]  /*ce50*/  @!P1 BRA `(.L_x_63) ;  /* 0xfffffffc00ec9947 */ /* 0x004fea000383ffff */
[----:B------:R-:W-:Y:S05]  /*ce60*/  BRA `(.L_x_138) ;  /* 0xffffffc0003c7947 */ /* 0x000fea000383ffff */
.L_x_88:
[----:B------:R-:W-:Y:S01]  /*ce70*/  BSSY B1, `(.L_x_139) ;  /* 0x0000006000017945 */ /* 0x000fe20003800000 */
[----:B------:R-:W-:-:S07]  /*ce80*/  IMAD.MOV.U32 R15, RZ, RZ, -0x1 ;  /* 0xffffffffff0f7424 */ /* 0x000fce00078e00ff */
[----:B------:R-:W-:Y:S05]  /*ce90*/  WARPSYNC.COLLECTIVE R15, `(.L_x_140) ;  /* 0x000000000f0c7348 */ /* 0x000fea0003c00000 */
[----:B------:R-:W-:Y:S02]  /*cea0*/  ELECT P6, UR62, PT ;  /* 0x00000000003e782f */ /* 0x000fe400038c0000 */
[----:B------:R-:W-:Y:S01]  /*ceb0*/  MOV R14, UR62 ;  /* 0x0000003e000e7c02 */ /* 0x000fe20008000f00 */
[----:B------:R-:W-:Y:S10]  /*cec0*/  ENDCOLLECTIVE ;  /* 0x000000000000791b */ /* 0x000ff40003800000 */
.L_x_140:
[----:B------:R-:W-:Y:S05]  /*ced0*/  BSYNC B1 ;  /* 0x0000000000017941 */ /* 0x000fea0003800000 */
.L_x_139:
[----:B------:R-:W-:Y:S05]  /*cee0*/  BRA `(.L_x_141) ;  /* 0xffffffd800dc7947 */ /* 0x000fea000383ffff */
.L_x_91:
[----:B-1----:R1:W2:Y:S02]  /*cef0*/  SYNCS.PHASECHK.TRANS64.TRYWAIT P2, [R7+URZ+0x1aa60], R6 ;  /* 0x01aa6006070075a7 */ /* 0x0022a4000804017f */
[----:B--2---:R-:W-:Y:S05]  /*cf00*/  @!P2 NANOSLEEP.SYNCS 0x989680 ;  /* 0x009896800000a95d */ /* 0x004fea0003900000 */
[----:B------:R-:W2:Y:S02]  /*cf10*/  @!P2 SYNCS.PHASECHK.TRANS64 P2, [R7+URZ+0x1aa60], R6 ;  /* 0x01aa60060700a5a7 */ /* 0x000ea4000804007f */
[----:B--2---:R-:W-:Y:S05]  /*cf20*/  @!P2 BRA `(.L_x_91) ;  /* 0xfffffffc00f0a947 */ /* 0x004fea000383ffff */
[----:B------:R-:W-:Y:S05]  /*cf30*/  BRA `(.L_x_142) ;  /* 0xffffffd800fc7947 */ /* 0x000fea000383ffff */
.L_x_96:
[----:B-1----:R1:W2:Y:S02]  /*cf40*/  SYNCS.PHASECHK.TRANS64.TRYWAIT P2, [R7+URZ+0x1aab0], R4 ;  /* 0x01aab004070075a7 */ /* 0x0022a4000804017f */
[----:B--2---:R-:W-:Y:S05]  /*cf50*/  @!P2 NANOSLEEP.SYNCS 0x989680 ;  /* 0x009896800000a95d */ /* 0x004fea0003900000 */
[----:B------:R-:W2:Y:S02]  /*cf60*/  @!P2 SYNCS.PHASECHK.TRANS64 P2, [R7+URZ+0x1aab0], R4 ;  /* 0x01aab0040700a5a7 */ /* 0x000ea4000804007f */
[----:B--2---:R-:W-:Y:S05]  /*cf70*/  @!P2 BRA `(.L_x_96) ;  /* 0xfffffffc00f0a947 */ /* 0x004fea000383ffff */
[----:B------:R-:W-:Y:S05]  /*cf80*/  BRA `(.L_x_95) ;  /* 0xffffffe000087947 */ /* 0x000fea000383ffff */
.L_x_99:
[----:B-1----:R1:W2:Y:S02]  /*cf90*/  SYNCS.PHASECHK.TRANS64.TRYWAIT P2, [R4+URZ+0x1aa60], R9 ;  /* 0x01aa6009040075a7 */ /* 0x0022a4000804017f */
[----:B--2---:R-:W-:Y:S05]  /*cfa0*/  @!P2 NANOSLEEP.SYNCS 0x989680 ;  /* 0x009896800000a95d */ /* 0x004fea0003900000 */
[----:B------:R-:W2:Y:S02]  /*cfb0*/  @!P2 SYNCS.PHASECHK.TRANS64 P2, [R4+URZ+0x1aa60], R9 ;  /* 0x01aa60090400a5a7 */ /* 0x000ea4000804007f */
[----:B--2---:R-:W-:Y:S05]  /*cfc0*/  @!P2 BRA `(.L_x_99) ;  /* 0xfffffffc00f0a947 */ /* 0x004fea000383ffff */
[----:B------:R-:W-:Y:S05]  /*cfd0*/  BRA `(.L_x_143) ;  /* 0xffffffe0001c7947 */ /* 0x000fea000383ffff */
.L_x_104:
[----:B------:R-:W-:Y:S01]  /*cfe0*/  BSSY B1, `(.L_x_144) ;  /* 0x0000006000017945 */ /* 0x000fe20003800000 */
[----:B------:R-:W-:-:S07]  /*cff0*/  MOV R15, 0xffffffff ;  /* 0xffffffff000f7802 */ /* 0x000fce0000000f00 */
[----:B------:R-:W-:Y:S05]  /*d000*/  WARPSYNC.COLLECTIVE R15, `(.L_x_145) ;  /* 0x000000000f0c7348 */ /* 0x000fea0003c00000 */
[----:B------:R-:W-:Y:S02]  /*d010*/  ELECT P6, UR62, PT ;  /* 0x00000000003e782f */ /* 0x000fe400038c0000 */
[----:B------:R-:W-:Y:S01]  /*d020*/  MOV R14, UR62 ;  /* 0x0000003e000e7c02 */ /* 0x000fe20008000f00 */
[----:B------:R-:W-:Y:S10]  /*d030*/  ENDCOLLECTIVE ;  /* 0x000000000000791b */ /* 0x000ff40003800000 */
.L_x_145:
[----:B------:R-:W-:Y:S05]  /*d040*/  BSYNC B1 ;  /* 0x0000000000017941 */ /* 0x000fea0003800000 */
.L_x_144:
[----:B------:R-:W-:Y:S05]  /*d050*/  BRA `(.L_x_146) ;  /* 0xffffffe400d87947 */ /* 0x000fea000383ffff */
.L_x_107:
[----:B-1----:R1:W2:Y:S02]  /*d060*/  SYNCS.PHASECHK.TRANS64.TRYWAIT P4, [R8+URZ+0x1aa28], R7 ;  /* 0x01aa2807080075a7 */ /* 0x0022a4000808017f */
[----:B--2---:R-:W-:Y:S05]  /*d070*/  @!P4 NANOSLEEP.SYNCS 0x989680 ;  /* 0x009896800000c95d */ /* 0x004fea0003900000 */
[----:B------:R-:W2:Y:S02]  /*d080*/  @!P4 SYNCS.PHASECHK.TRANS64 P4, [R8+URZ+0x1aa28], R7 ;  /* 0x01aa28070800c5a7 */ /* 0x000ea4000808007f */
[----:B--2---:R-:W-:Y:S05]  /*d090*/  @!P4 BRA `(.L_x_107) ;  /* 0xfffffffc00f0c947 */ /* 0x004fea000383ffff */
[----:B------:R-:W-:Y:S05]  /*d0a0*/  BRA `(.L_x_147) ;  /* 0xffffffe400ec7947 */ /* 0x000fea000383ffff */
.L_x_112:
[----:B-1----:R1:W2:Y:S02]  /*d0b0*/  SYNCS.PHASECHK.TRANS64.TRYWAIT P4, [R5+URZ+0x1aab0], R8 ;  /* 0x01aab008050075a7 */ /* 0x0022a4000808017f */
[----:B--2---:R-:W-:Y:S05]  /*d0c0*/  @!P4 NANOSLEEP.SYNCS 0x989680 ;  /* 0x009896800000c95d */ /* 0x004fea0003900000 */
[----:B------:R-:W2:Y:S02]  /*d0d0*/  @!P4 SYNCS.PHASECHK.TRANS64 P4, [R5+URZ+0x1aab0], R8 ;  /* 0x01aab0080500c5a7 */ /* 0x000ea4000808007f */
[----:B--2---:R-:W-:Y:S05]  /*d0e0*/  @!P4 BRA `(.L_x_112) ;  /* 0xfffffffc00f0c947 */ /* 0x004fea000383ffff */
[----:B------:R-:W-:Y:S05]  /*d0f0*/  BRA `(.L_x_111) ;  /* 0xffffffe800f07947 */ /* 0x000fea000383ffff */
.L_x_115:
[----:B-1----:R1:W2:Y:S02]  /*d100*/  SYNCS.PHASECHK.TRANS64.TRYWAIT P3, [R7+URZ+0x1aa28], R8 ;  /* 0x01aa2808070075a7 */ /* 0x0022a4000806017f */
[----:B--2---:R-:W-:Y:S05]  /*d110*/  @!P3 NANOSLEEP.SYNCS 0x989680 ;  /* 0x009896800000b95d */ /* 0x004fea0003900000 */
[----:B------:R-:W2:Y:S02]  /*d120*/  @!P3 SYNCS.PHASECHK.TRANS64 P3, [R7+URZ+0x1aa28], R8 ;  /* 0x01aa28080700b5a7 */ /* 0x000ea4000806007f */
[----:B--2---:R-:W-:Y:S05]  /*d130*/  @!P3 BRA `(.L_x_115) ;  /* 0xfffffffc00f0b947 */ /* 0x004fea000383ffff */
[----:B------:R-:W-:Y:S05]  /*d140*/  BRA `(.L_x_148) ;  /* 0xffffffec00087947 */ /* 0x000fea000383ffff */
.L_x_122:
[----:B-1----:R1:W2:Y:S02]  /*d150*/  SYNCS.PHASECHK.TRANS64.TRYWAIT P3, [R7+URZ+0x1aa28], R8 ;  /* 0x01aa2808070075a7 */ /* 0x0022a4000806017f */
[----:B--2---:R-:W-:Y:S05]  /*d160*/  @!P3 NANOSLEEP.SYNCS 0x989680 ;  /* 0x009896800000b95d */ /* 0x004fea0003900000 */
[----:B------:R-:W2:Y:S02]  /*d170*/  @!P3 SYNCS.PHASECHK.TRANS64 P3, [R7+URZ+0x1aa28], R8 ;  /* 0x01aa28080700b5a7 */ /* 0x000ea4000806007f */
[----:B--2---:R-:W-:Y:S05]  /*d180*/  @!P3 BRA `(.L_x_122) ;  /* 0xfffffffc00f0b947 */ /* 0x004fea000383ffff */
[----:B------:R-:W-:Y:S05]  /*d190*/  BRA `(.L_x_149) ;  /* 0xfffffff0001c7947 */ /* 0x000fea000383ffff */
.L_x_127:
[----:B-1----:R1:W2:Y:S02]  /*d1a0*/  SYNCS.PHASECHK.TRANS64.TRYWAIT P3, [R7+URZ+0x1aa28], R8 ;  /* 0x01aa2808070075a7 */ /* 0x0022a4000806017f */
[----:B--2---:R-:W-:Y:S05]  /*d1b0*/  @!P3 NANOSLEEP.SYNCS 0x989680 ;  /* 0x009896800000b95d */ /* 0x004fea0003900000 */
[----:B------:R-:W2:Y:S02]  /*d1c0*/  @!P3 SYNCS.PHASECHK.TRANS64 P3, [R7+URZ+0x1aa28], R8 ;  /* 0x01aa28080700b5a7 */ /* 0x000ea4000806007f */
[----:B--2---:R-:W-:Y:S05]  /*d1d0*/  @!P3 BRA `(.L_x_127) ;  /* 0xfffffffc00f0b947 */ /* 0x004fea000383ffff */
[----:B------:R-:W-:Y:S05]  /*d1e0*/  BRA `(.L_x_150) ;  /* 0xfffffff400247947 */ /* 0x000fea000383ffff */
        .weak           $__internal_0_$__cuda_sm20_rcp_rn_f32_slowpath
        .type           $__internal_0_$__cuda_sm20_rcp_rn_f32_slowpath,@function
        .size           $__internal_0_$__cuda_sm20_rcp_rn_f32_slowpath,(.L_x_156 - $__internal_0_$__cuda_sm20_rcp_rn_f32_slowpath)
$__internal_0_$__cuda_sm20_rcp_rn_f32_slowpath:
[----:B------:R-:W-:Y:S01]  /*d1f0*/  IMAD.SHL.U32 R0, R3, 0x2, RZ ;  /* 0x0000000203007824 */ /* 0x000fe200078e00ff */
[----:B------:R-:W-:Y:S04]  /*d200*/  BSSY B2, `(.L_x_151) ;  /* 0x0000030000027945 */ /* 0x000fe80003800000 */
[----:B------:R-:W-:-:S04]  /*d210*/  SHF.R.U32.HI R21, RZ, 0x18, R0 ;  /* 0x00000018ff157819 */ /* 0x000fc80000011600 */
[----:B------:R-:W-:-:S13]  /*d220*/  ISETP.NE.U32.AND P0, PT, R21, RZ, PT ;  /* 0x000000ff1500720c */ /* 0x000fda0003f05070 */
[----:B------:R-:W-:Y:S05]  /*d230*/  @P0 BRA `(.L_x_152) ;  /* 0x0000000000280947 */ /* 0x000fea0003800000 */
[----:B------:R-:W-:-:S04]  /*d240*/  SHF.L.U32 R0, R3, 0x1, RZ ;  /* 0x0000000103007819 */ /* 0x000fc800000006ff */
[----:B------:R-:W-:-:S13]  /*d250*/  ISETP.NE.AND P0, PT, R0, RZ, PT ;  /* 0x000000ff0000720c */ /* 0x000fda0003f05270 */
[----:B------:R-:W-:Y:S01]  /*d260*/  @P0 FFMA R7, R3, 1.84467440737095516160e+19, RZ ;  /* 0x5f80000003070823 */ /* 0x000fe200000000ff */
[----:B------:R-:W-:Y:S08]  /*d270*/  @!P0 MUFU.RCP R6, R3 ;  /* 0x0000000300068308 */ /* 0x000ff00000001000 */
[----:B------:R-:W1:Y:S02]  /*d280*/  @P0 MUFU.RCP R0, R7 ;  /* 0x0000000700000308 */ /* 0x000e640000001000 */
[----:B-1----:R-:W-:-:S04]  /*d290*/  @P0 FFMA R12, R7, R0, -1 ;  /* 0xbf800000070c0423 */ /* 0x002fc80000000000 */
[----:B------:R-:W-:-:S04]  /*d2a0*/  @P0 FADD.FTZ R13, -R12, -RZ ;  /* 0x800000ff0c0d0221 */ /* 0x000fc80000010100 */
[----:B------:R-:W-:-:S04]  /*d2b0*/  @P0 FFMA R0, R0, R13, R0 ;  /* 0x0000000d00000223 */ /* 0x000fc80000000000 */
[----:B------:R-:W-:Y:S01]  /*d2c0*/  @P0 FFMA R6, R0, 1.84467440737095516160e+19, RZ ;  /* 0x5f80000000060823 */ /* 0x000fe200000000ff */
[----:B------:R-:W-:Y:S06]  /*d2d0*/  BRA `(.L_x_153) ;  /* 0x0000000000887947 */ /* 0x000fec0003800000 */
.L_x_152:
[----:B------:R-:W-:-:S05]  /*d2e0*/  VIADD R24, R21, 0xffffff03 ;  /* 0xffffff0315187836 */ /* 0x000fca0000000000 */
[----:B------:R-:W-:-:S13]  /*d2f0*/  ISETP.GT.U32.AND P0, PT, R24, 0x1, PT ;  /* 0x000000011800780c */ /* 0x000fda0003f04070 */
[----:B------:R-:W-:Y:S05]  /*d300*/  @P0 BRA `(.L_x_154) ;  /* 0x0000000000780947 */ /* 0x000fea0003800000 */
[----:B------:R-:W-:Y:S02]  /*d310*/  LOP3.LUT R0, R3, 0x7fffff, RZ, 0xc0, !PT ;  /* 0x007fffff03007812 */ /* 0x000fe400078ec0ff */
[----:B------:R-:W-:Y:S02]  /*d320*/  MOV R13, 0x3 ;  /* 0x00000003000d7802 */ /* 0x000fe40000000f00 */
[----:B------:R-:W-:Y:S02]  /*d330*/  LOP3.LUT R0, R0, 0x3f800000, RZ, 0xfc, !PT ;  /* 0x3f80000000007812 */ /* 0x000fe400078efcff */
[----:B------:R-:W-:Y:S02]  /*d340*/  SHF.L.U32 R13, R13, R24, RZ ;  /* 0x000000180d0d7219 */ /* 0x000fe400000006ff */
[----:B------:R-:W1:Y:S02]  /*d350*/  MUFU.RCP R7, R0 ;  /* 0x0000000000077308 */ /* 0x000e640000001000 */
[----:B-1----:R-:W-:-:S04]  /*d360*/  FFMA R6, R0, R7, -1 ;  /* 0xbf80000000067423 */ /* 0x002fc80000000007 */
[----:B------:R-:W-:-:S04]  /*d370*/  FADD.FTZ R6, -R6, -RZ ;  /* 0x800000ff06067221 */ /* 0x000fc80000010100 */
[CCC-:B------:R-:W-:Y:S01]  /*d380*/  FFMA.RM R12, R7.reuse, R6.reuse, R7.reuse ;  /* 0x00000006070c7223 */ /* 0x1c0fe20000004007 */
[----:B------:R-:W-:-:S04]  /*d390*/  FFMA.RP R7, R7, R6, R7 ;  /* 0x0000000607077223 */ /* 0x000fc80000008007 */
[C---:B------:R-:W-:Y:S02]  /*d3a0*/  LOP3.LUT R6, R12.reuse, 0x7fffff, RZ, 0xc0, !PT ;  /* 0x007fffff0c067812 */ /* 0x040fe400078ec0ff */
[----:B------:R-:W-:Y:S02]  /*d3b0*/  FSETP.NEU.FTZ.AND P0, PT, R12, R7, PT ;  /* 0x000000070c00720b */ /* 0x000fe40003f1d000 */
[----:B------:R-:W-:Y:S02]  /*d3c0*/  LOP3.LUT R6, R6, 0x800000, RZ, 0xfc, !PT ;  /* 0x0080000006067812 */ /* 0x000fe400078efcff */
[----:B------:R-:W-:Y:S02]  /*d3d0*/  SEL R7, RZ, 0xffffffff, !P0 ;  /* 0xffffffffff077807 */ /* 0x000fe40004000000 */
[----:B------:R-:W-:-:S03]  /*d3e0*/  LOP3.LUT R13, R13, R6, RZ, 0xc0, !PT ;  /* 0x000000060d0d7212 */ /* 0x000fc600078ec0ff */
[----:B------:R-:W-:Y:S01]  /*d3f0*/  IMAD.MOV R7, RZ, RZ, -R7 ;  /* 0x000000ffff077224 */ /* 0x000fe200078e0a07 */
[----:B------:R-:W-:-:S04]  /*d400*/  SHF.R.U32.HI R13, RZ, R24, R13 ;  /* 0x00000018ff0d7219 */ /* 0x000fc8000001160d */
[--C-:B------:R-:W-:Y:S01]  /*d410*/  LOP3.LUT P1, RZ, R7, R24, R6.reuse, 0xf8, !PT ;  /* 0x0000001807ff7212 */ /* 0x100fe2000782f806 */
[----:B------:R-:W-:Y:S01]  /*d420*/  VIADD R7, R21, 0xffffff04 ;  /* 0xffffff0415077836 */ /* 0x000fe20000000000 */
[C---:B------:R-:W-:Y:S02]  /*d430*/  LOP3.LUT P0, RZ, R13.reuse, 0x1, RZ, 0xc0, !PT ;  /* 0x000000010dff7812 */ /* 0x040fe4000780c0ff */
[----:B------:R-:W-:Y:S02]  /*d440*/  LOP3.LUT P2, RZ, R13, 0x2, RZ, 0xc0, !PT ;  /* 0x000000020dff7812 */ /* 0x000fe4000784c0ff */
[----:B------:R-:W-:Y:S02]  /*d450*/  SHF.R.U32.HI R6, RZ, R7, R6 ;  /* 0x00000007ff067219 */ /* 0x000fe40000011606 */
[----:B------:R-:W-:Y:S02]  /*d460*/  PLOP3.LUT P0, PT, P0, P1, P2, 0xe0, 0x0 ;  /* 0x000000000000781c */ /* 0x000fe40000703c20 */
[----:B------:R-:W-:-:S02]  /*d470*/  LOP3.LUT P1, RZ, R3, 0x7fffff, RZ, 0xc0, !PT ;  /* 0x007fffff03ff7812 */ /* 0x000fc4000782c0ff */
[----:B------:R-:W-:-:S04]  /*d480*/  SEL R0, RZ, 0x1, !P0 ;  /* 0x00000001ff007807 */ /* 0x000fc80004000000 */
[----:B------:R-:W-:-:S04]  /*d490*/  IADD3 R0, -R0, RZ, RZ ;  /* 0x000000ff00007210 */ /* 0x000fc80007ffe1ff */
[----:B------:R-:W-:-:S13]  /*d4a0*/  ISETP.GE.AND P0, PT, R0, RZ, PT ;  /* 0x000000ff0000720c */ /* 0x000fda0003f06270 */
[----:B------:R-:W-:-:S05]  /*d4b0*/  @!P0 IADD3 R6, R6, 0x1, RZ ;  /* 0x0000000106068810 */ /* 0x000fca0007ffe0ff */
[----:B------:R-:W-:-:S05]  /*d4c0*/  @!P1 IMAD.SHL.U32 R6, R6, 0x2, RZ ;  /* 0x0000000206069824 */ /* 0x000fca00078e00ff */
[----:B------:R-:W-:Y:S01]  /*d4d0*/  LOP3.LUT R6, R6, 0x80000000, R3, 0xf8, !PT ;  /* 0x8000000006067812 */ /* 0x000fe200078ef803 */
[----:B------:R-:W-:Y:S06]  /*d4e0*/  BRA `(.L_x_153) ;  /* 0x0000000000047947 */ /* 0x000fec0003800000 */
.L_x_154:
[----:B------:R1:W2:Y:S02]  /*d4f0*/  MUFU.RCP R6, R3 ;  /* 0x0000000300067308 */ /* 0x0002a40000001000 */
.L_x_153:
[----:B------:R-:W-:Y:S05]  /*d500*/  BSYNC B2 ;  /* 0x0000000000027941 */ /* 0x000fea0003800000 */
.L_x_151:
[----:B--2---:R-:W-:Y:S01]  /*d510*/  MOV R0, R6 ;  /* 0x0000000600007202 */ /* 0x004fe20000000f00 */
[----:B------:R-:W-:Y:S01]  /*d520*/  IMAD.MOV.U32 R6, RZ, RZ, R14 ;  /* 0x000000ffff067224 */ /* 0x000fe200078e000e */
[----:B------:R-:W-:-:S04]  /*d530*/  MOV R7, 0x0 ;  /* 0x0000000000077802 */ /* 0x000fc80000000f00 */
[----:B-1----:R-:W-:Y:S05]  /*d540*/  RET.REL.NODEC R6 `(_ZN7cutlass13device_kernelINS_4fmha6kernel28FmhaKernelTmaWarpSpecializedINS1_10collective30FmhaMainloopTmaWarpSpecializedINS_10bfloat16_tEffN4cute5tupleIJNS7_1CILi128EEENS9_ILi64EEENS9_ILi112EEEEEENS8_IJiNS9_ILi1EEENS8_IJiiEEEEEESG_SG_NS4_12CausalFusionEJNS2_6OptionILNS2_3TagE0ENS9_ILb1EEEEENSI_ILSJ_2ESK_EEEEENS4_15FmhaFwdEpilogueIS6_fNS8_IJSB_SC_SB_EEEEENS2_23PersistentTileSchedulerEJSL_SM_EEEEEvNT_6ParamsE) ;  /* 0xffffff2806ac7950 */ /* 0x002fea0003c3ffff */
.L_x_155:
[----:B------:R-:W-:-:S00]  /*d550*/  BRA `(.L_x_155) ;  /* 0xfffffffc00fc7947 */ /* 0x000fc0000383ffff */
[----:B------:R-:W-:-:S00]  /*d560*/  NOP ;  /* 0x0000000000007918 */ /* 0x000fc00000000000 */
        /* <DEDUP_REMOVED lines=9> */
.L_x_156:


//--------------------- .nv.global.init           --------------------------
	.section	.nv.global.init,"aw",@progbits
.nv.global.init:
	.type		$str$24,@object
	.size		$str$24,($str$25 - $str$24)
$str$24:
        /*0000*/ 	.byte	0x28, 0x61, 0x64, 0x64, 0x72, 0x65, 0x73, 0x73, 0x20, 0x26, 0x20, 0x6d, 0x61, 0x73, 0x6b, 0x29
        /*0010*/ 	.byte	0x20, 0x3d, 0x3d, 0x20, 0x30, 0x00
	.type		$str$25,@object
	.size		$str$25,(__unnamed_1 - $str$25)
$str$25:
        /*0016*/ 	.byte	0x2f, 0x74, 0x6d, 0x70, 0x2f, 0x63, 0x75, 0x74, 0x6c, 0x61, 0x73, 0x73, 0x5f, 0x73, 0x77, 0x65
        /*0026*/ 	.byte	0x65, 0x70, 0x5f, 0x73, 0x72, 0x63, 0x2f, 0x69, 0x6e, 0x63, 0x6c, 0x75, 0x64, 0x65, 0x2f, 0x63
        /*0036*/ 	.byte	0x75, 0x74, 0x65, 0x2f, 0x70, 0x6f, 0x69, 0x6e, 0x74, 0x65, 0x72, 0x5f, 0x66, 0x6c, 0x61, 0x67
        /*0046*/ 	.byte	0x67, 0x65, 0x64, 0x2e, 0x68, 0x70, 0x70, 0x00
	.type		__unnamed_1,@object
	.size		__unnamed_1,(__unnamed_2 - __unnamed_1)
__unnamed_1:
        /*004e*/ 	.byte	0x61, 0x75, 0x74, 0x6f, 0x20, 0x63, 0x75, 0x74, 0x65, 0x3a, 0x3a, 0x61, 0x73, 0x5f, 0x70, 0x6f
        /* <DEDUP_REMOVED lines=27> */
        /*020e*/ 	.byte	0x31, 0x30, 0x32, 0x34, 0x3e, 0x3e, 0x3e, 0x3e, 0x3e, 0x5d, 0x00
	.type		__unnamed_2,@object
	.size		__unnamed_2,(.L_1 - __unnamed_2)
__unnamed_2:
        /* <DEDUP_REMOVED lines=29> */
.L_1:


//--------------------- .nv.shared._ZN7cutlass13device_kernelINS_4fmha6kernel28FmhaKernelTmaWarpSpecializedINS1_10collective30FmhaMainloopTmaWarpSpecializedINS_10bfloat16_tEffN4cute5tupleIJNS7_1CILi128EEENS9_ILi64EEENS9_ILi112EEEEEENS8_IJiNS9_ILi1EEENS8_IJiiEEEEEESG_SG_NS4_12CausalFusionEJNS2_6OptionILNS2_3TagE0ENS9_ILb1EEEEENSI_ILSJ_2ESK_EEEEENS4_15FmhaFwdEpilogueIS6_fNS8_IJSB_SC_SB_EEEEENS2_23PersistentTileSchedulerEJSL_SM_EEEEEvNT_6ParamsE --------------------------
	.section	.nv.shared._ZN7cutlass13device_kernelINS_4fmha6kernel28FmhaKernelTmaWarpSpecializedINS1_10collective30FmhaMainloopTmaWarpSpecializedINS_10bfloat16_tEffN4cute5tupleIJNS7_1CILi128EEENS9_ILi64EEENS9_ILi112EEEEEENS8_IJiNS9_ILi1EEENS8_IJiiEEEEEESG_SG_NS4_12CausalFusionEJNS2_6OptionILNS2_3TagE0ENS9_ILb1EEEEENSI_ILSJ_2ESK_EEEEENS4_15FmhaFwdEpilogueIS6_fNS8_IJSB_SC_SB_EEEEENS2_23PersistentTileSchedulerEJSL_SM_EEEEEvNT_6ParamsE,"aw",@nobits
	.sectionflags	@""
	.align	16
	.zero		1024


//--------------------- .nv.shared.reserved.0     --------------------------
	.section	.nv.shared.reserved.0,"aw",@nobits
	.weak		__nv_reservedSMEM_offset_0_alias
	.size		__nv_reservedSMEM_offset_0_alias, 0, 0
	.other		__nv_reservedSMEM_offset_0_alias,@"STO_CUDA_RESERVED_SHARED STV_DEFAULT"
__nv_reservedSMEM_offset_0_alias:
	.zero		0


//--------------------- .nv.global                --------------------------
	.section	.nv.global,"aw",@nobits
.nv.global:
	.type		_ZN39_INTERNAL_62cf25e1_4_k_cu_66325506_31894cute1_E,@object
	.size		_ZN39_INTERNAL_62cf25e1_4_k_cu_66325506_31894cute1_E,(_ZN39_INTERNAL_62cf25e1_4_k_cu_66325506_31894cuda3std3__45__cpo6cbeginE - _ZN39_INTERNAL_62cf25e1_4_k_cu_66325506_31894cute1_E)
_ZN39_INTERNAL_62cf25e1_4_k_cu_66325506_31894cute1_E:
	.zero		1
	.type		_ZN39_INTERNAL_62cf25e1_4_k_cu_66325506_31894cuda3std3__45__cpo6cbeginE,@object
	.size		_ZN39_INTERNAL_62cf25e1_4_k_cu_66325506_31894cuda3std3__45__cpo6cbeginE,(_ZN39_INTERNAL_62cf25e1_4_k_cu_66325506_31894cuda3std3__48in_placeE - _ZN39_INTERNAL_62cf25e1_4_k_cu_66325506_31894cuda3std3__45__cpo6cbeginE)
_ZN39_INTERNAL_62cf25e1_4_k_cu_66325506_31894cuda3std3__45__cpo6cbeginE:
	.zero		1
	.type		_ZN39_INTERNAL_62cf25e1_4_k_cu_66325506_31894cuda3std3__48in_placeE,@object
	.size		_ZN39_INTERNAL_62cf25e1_4_k_cu_66325506_31894cuda3std3__48in_placeE,(_ZN39_INTERNAL_62cf25e1_4_k_cu_66325506_31894cuda3std6ranges3__45__cpo9iter_moveE - _ZN39_INTERNAL_62cf25e1_4_k_cu_66325506_31894cuda3std3__48in_placeE)
_ZN39_INTERNAL_62cf25e1_4_k_cu_66325506_31894cuda3std3__48in_placeE:
	.zero		1
	.type		_ZN39_INTERNAL_62cf25e1_4_k_cu_66325506_31894cuda3std6ranges3__45__cpo9iter_moveE,@object
	.size		_ZN39_INTERNAL_62cf25e1_4_k_cu_66325506_31894cuda3std6ranges3__45__cpo9iter_moveE,(_ZN39_INTERNAL_62cf25e1_4_k_cu_66325506_31894cuda3std3__45__cpo5beginE - _ZN39_INTERNAL_62cf25e1_4_k_cu_66325506_31894cuda3std6ranges3__45__cpo9iter_moveE)
_ZN39_INTERNAL_62cf25e1_4_k_cu_66325506_31894cuda3std6ranges3__45__cpo9iter_moveE:
	.zero		1
	.type		_ZN39_INTERNAL_62cf25e1_4_k_cu_66325506_31894cuda3std3__45__cpo5beginE,@object
	.size		_ZN39_INTERNAL_62cf25e1_4_k_cu_66325506_31894cuda3std3__45__cpo5beginE,(_ZN39_INTERNAL_62cf25e1_4_k_cu_66325506_31894cuda3std3__441_GLOBAL__N__62cf25e1_4_k_cu_66325506_31896ignoreE - _ZN39_INTERNAL_62cf25e1_4_k_cu_66325506_31894cuda3std3__45__cpo5beginE)
_ZN39_INTERNAL_62cf25e1_4_k_cu_66325506_31894cuda3std3__45__cpo5beginE:
	.zero		1
	.type		_ZN39_INTERNAL_62cf25e1_4_k_cu_66325506_31894cuda3std3__441_GLOBAL__N__62cf25e1_4_k_cu_66325506_31896ignoreE,@object
	.size		_ZN39_INTERNAL_62cf25e1_4_k_cu_66325506_31894cuda3std3__441_GLOBAL__N__62cf25e1_4_k_cu_66325506_31896ignoreE,(_ZN39_INTERNAL_62cf25e1_4_k_cu_66325506_31894cute7productE - _ZN39_INTERNAL_62cf25e1_4_k_cu_66325506_31894cuda3std3__441_GLOBAL__N__62cf25e1_4_k_cu_66325506_31896ignoreE)
_ZN39_INTERNAL_62cf25e1_4_k_cu_66325506_31894cuda3std3__441_GLOBAL__N__62cf25e1_4_k_cu_66325506_31896ignoreE:
	.zero		1
	.type		_ZN39_INTERNAL_62cf25e1_4_k_cu_66325506_31894cute7productE,@object
	.size		_ZN39_INTERNAL_62cf25e1_4_k_cu_66325506_31894cute7productE,(_ZN39_INTERNAL_62cf25e1_4_k_cu_66325506_31894cuda3std3__45__cpo3endE - _ZN39_INTERNAL_62cf25e1_4_k_cu_66325506_31894cute7productE)
_ZN39_INTERNAL_62cf25e1_4_k_cu_66325506_31894cute7productE:
	.zero		1
	.type		_ZN39_INTERNAL_62cf25e1_4_k_cu_66325506_31894cuda3std3__45__cpo3endE,@object
	.size		_ZN39_INTERNAL_62cf25e1_4_k_cu_66325506_31894cuda3std3__45__cpo3endE,(_ZN39_INTERNAL_62cf25e1_4_k_cu_66325506_31894cuda3std3__419piecewise_constructE - _ZN39_INTERNAL_62cf25e1_4_k_cu_66325506_31894cuda3std3__45__cpo3endE)
_ZN39_INTERNAL_62cf25e1_4_k_cu_66325506_31894cuda3std3__45__cpo3endE:
	.zero		1
	.type		_ZN39_INTERNAL_62cf25e1_4_k_cu_66325506_31894cuda3std3__419piecewise_constructE,@object
	.size		_ZN39_INTERNAL_62cf25e1_4_k_cu_66325506_31894cuda3std3__419piecewise_constructE,(_ZN39_INTERNAL_62cf25e1_4_k_cu_66325506_31894cuda3std3__45__cpo4cendE - _ZN39_INTERNAL_62cf25e1_4_k_cu_66325506_31894cuda3std3__419piecewise_constructE)
_ZN39_INTERNAL_62cf25e1_4_k_cu_66325506_31894cuda3std3__419piecewise_constructE:
	.zero		1
	.type		_ZN39_INTERNAL_62cf25e1_4_k_cu_66325506_31894cuda3std3__45__cpo4cendE,@object
	.size		_ZN39_INTERNAL_62cf25e1_4_k_cu_66325506_31894cuda3std3__45__cpo4cendE,(_ZN39_INTERNAL_62cf25e1_4_k_cu_66325506_31894cuda3std6ranges3__45__cpo4swapE - _ZN39_INTERNAL_62cf25e1_4_k_cu_66325506_31894cuda3std3__45__cpo4cendE)
_ZN39_INTERNAL_62cf25e1_4_k_cu_66325506_31894cuda3std3__45__cpo4cendE:
	.zero		1
	.type		_ZN39_INTERNAL_62cf25e1_4_k_cu_66325506_31894cuda3std6ranges3__45__cpo4swapE,@object
	.size		_ZN39_INTERNAL_62cf25e1_4_k_cu_66325506_31894cuda3std6ranges3__45__cpo4swapE,(.L_9 - _ZN39_INTERNAL_62cf25e1_4_k_cu_66325506_31894cuda3std6ranges3__45__cpo4swapE)
_ZN39_INTERNAL_62cf25e1_4_k_cu_66325506_31894cuda3std6ranges3__45__cpo4swapE:
	.zero		1
.L_9:


//--------------------- .nv.constant0._ZN7cutlass13device_kernelINS_4fmha6kernel28FmhaKernelTmaWarpSpecializedINS1_10collective30FmhaMainloopTmaWarpSpecializedINS_10bfloat16_tEffN4cute5tupleIJNS7_1CILi128EEENS9_ILi64EEENS9_ILi112EEEEEENS8_IJiNS9_ILi1EEENS8_IJiiEEEEEESG_SG_NS4_12CausalFusionEJNS2_6OptionILNS2_3TagE0ENS9_ILb1EEEEENSI_ILSJ_2ESK_EEEEENS4_15FmhaFwdEpilogueIS6_fNS8_IJSB_SC_SB_EEEEENS2_23PersistentTileSchedulerEJSL_SM_EEEEEvNT_6ParamsE --------------------------
	.section	.nv.constant0._ZN7cutlass13device_kernelINS_4fmha6kernel28FmhaKernelTmaWarpSpecializedINS1_10collective30FmhaMainloopTmaWarpSpecializedINS_10bfloat16_tEffN4cute5tupleIJNS7_1CILi128EEENS9_ILi64EEENS9_ILi112EEEEEENS8_IJiNS9_ILi1EEENS8_IJiiEEEEEESG_SG_NS4_12CausalFusionEJNS2_6OptionILNS2_3TagE0ENS9_ILb1EEEEENSI_ILSJ_2ESK_EEEEENS4_15FmhaFwdEpilogueIS6_fNS8_IJSB_SC_SB_EEEEENS2_23PersistentTileSchedulerEJSL_SM_EEEEEvNT_6ParamsE,"a",@progbits
	.sectionflags	@""
	.align	4
.nv.constant0._ZN7cutlass13device_kernelINS_4fmha6kernel28FmhaKernelTmaWarpSpecializedINS1_10collective30FmhaMainloopTmaWarpSpecializedINS_10bfloat16_tEffN4cute5tupleIJNS7_1CILi128EEENS9_ILi64EEENS9_ILi112EEEEEENS8_IJiNS9_ILi1EEENS8_IJiiEEEEEESG_SG_NS4_12CausalFusionEJNS2_6OptionILNS2_3TagE0ENS9_ILb1EEEEENSI_ILSJ_2ESK_EEEEENS4_15FmhaFwdEpilogueIS6_fNS8_IJSB_SC_SB_EEEEENS2_23PersistentTileSchedulerEJSL_SM_EEEEEvNT_6ParamsE:
	.zero		2688


//--------------------- SYMBOLS --------------------------

	.type		.nv.reservedSmem.offset0,@object
	.size		.nv.reservedSmem.offset0,0x4
	.type		__assertfail,@function
